//
// Generated by NVIDIA NVVM Compiler
//
// Compiler Build ID: CL-36424714
// Cuda compilation tools, release 13.0, V13.0.88
// Based on NVVM 20.0.0
//

.version 9.0
.target sm_100
.address_size 64

	// .globl	_Z10store_fullPfS_iii
// _ZZ10potrf_tilePfE5temp2 has been demoted

.visible .entry _Z10store_fullPfS_iii(
	.param .u64 .ptr .align 1 _Z10store_fullPfS_iii_param_0,
	.param .u64 .ptr .align 1 _Z10store_fullPfS_iii_param_1,
	.param .u32 _Z10store_fullPfS_iii_param_2,
	.param .u32 _Z10store_fullPfS_iii_param_3,
	.param .u32 _Z10store_fullPfS_iii_param_4
)
{
	.reg .b32 	%r<13>;
	.reg .b32 	%f<2>;
	.reg .b64 	%rd<9>;

	ld.param.u64 	%rd1, [_Z10store_fullPfS_iii_param_0];
	ld.param.u64 	%rd2, [_Z10store_fullPfS_iii_param_1];
	ld.param.u32 	%r1, [_Z10store_fullPfS_iii_param_2];
	ld.param.u32 	%r2, [_Z10store_fullPfS_iii_param_3];
	ld.param.u32 	%r3, [_Z10store_fullPfS_iii_param_4];
	cvta.to.global.u64 	%rd3, %rd2;
	cvta.to.global.u64 	%rd4, %rd1;
	mov.u32 	%r4, %ntid.y;
	mov.u32 	%r5, %tid.y;
	mad.lo.s32 	%r6, %r2, %r4, %r5;
	mov.u32 	%r7, %ntid.x;
	mov.u32 	%r8, %tid.x;
	mad.lo.s32 	%r9, %r1, %r7, %r8;
	shl.b32 	%r10, %r5, 5;
	add.s32 	%r11, %r10, %r8;
	mul.wide.u32 	%rd5, %r11, 4;
	add.s64 	%rd6, %rd4, %rd5;
	ld.global.f32 	%f1, [%rd6];
	mad.lo.s32 	%r12, %r6, %r3, %r9;
	mul.wide.s32 	%rd7, %r12, 4;
	add.s64 	%rd8, %rd3, %rd7;
	st.global.f32 	[%rd8], %f1;
	bar.sync 	0;
	ret;

}
	// .globl	_Z9load_fullPfS_iii
.visible .entry _Z9load_fullPfS_iii(
	.param .u64 .ptr .align 1 _Z9load_fullPfS_iii_param_0,
	.param .u64 .ptr .align 1 _Z9load_fullPfS_iii_param_1,
	.param .u32 _Z9load_fullPfS_iii_param_2,
	.param .u32 _Z9load_fullPfS_iii_param_3,
	.param .u32 _Z9load_fullPfS_iii_param_4
)
{
	.reg .b32 	%r<13>;
	.reg .b32 	%f<2>;
	.reg .b64 	%rd<9>;

	ld.param.u64 	%rd1, [_Z9load_fullPfS_iii_param_0];
	ld.param.u64 	%rd2, [_Z9load_fullPfS_iii_param_1];
	ld.param.u32 	%r1, [_Z9load_fullPfS_iii_param_2];
	ld.param.u32 	%r2, [_Z9load_fullPfS_iii_param_3];
	ld.param.u32 	%r3, [_Z9load_fullPfS_iii_param_4];
	cvta.to.global.u64 	%rd3, %rd2;
	cvta.to.global.u64 	%rd4, %rd1;
	mov.u32 	%r4, %ntid.y;
	mov.u32 	%r5, %tid.y;
	mad.lo.s32 	%r6, %r2, %r4, %r5;
	mov.u32 	%r7, %ntid.x;
	mov.u32 	%r8, %tid.x;
	mad.lo.s32 	%r9, %r1, %r7, %r8;
	mad.lo.s32 	%r10, %r6, %r3, %r9;
	mul.wide.s32 	%rd5, %r10, 4;
	add.s64 	%rd6, %rd4, %rd5;
	ld.global.f32 	%f1, [%rd6];
	shl.b32 	%r11, %r5, 5;
	add.s32 	%r12, %r11, %r8;
	mul.wide.u32 	%rd7, %r12, 4;
	add.s64 	%rd8, %rd3, %rd7;
	st.global.f32 	[%rd8], %f1;
	bar.sync 	0;
	ret;

}
	// .globl	_Z11store_lowerPfS_iii
.visible .entry _Z11store_lowerPfS_iii(
	.param .u64 .ptr .align 1 _Z11store_lowerPfS_iii_param_0,
	.param .u64 .ptr .align 1 _Z11store_lowerPfS_iii_param_1,
	.param .u32 _Z11store_lowerPfS_iii_param_2,
	.param .u32 _Z11store_lowerPfS_iii_param_3,
	.param .u32 _Z11store_lowerPfS_iii_param_4
)
{
	.reg .pred 	%p<2>;
	.reg .b32 	%r<15>;
	.reg .b32 	%f<2>;
	.reg .b64 	%rd<11>;

	ld.param.u64 	%rd2, [_Z11store_lowerPfS_iii_param_0];
	ld.param.u64 	%rd3, [_Z11store_lowerPfS_iii_param_1];
	ld.param.u32 	%r6, [_Z11store_lowerPfS_iii_param_2];
	ld.param.u32 	%r7, [_Z11store_lowerPfS_iii_param_3];
	ld.param.u32 	%r5, [_Z11store_lowerPfS_iii_param_4];
	cvta.to.global.u64 	%rd1, %rd3;
	mov.u32 	%r8, %ntid.y;
	mov.u32 	%r1, %tid.y;
	mad.lo.s32 	%r2, %r7, %r8, %r1;
	mov.u32 	%r9, %ntid.x;
	mov.u32 	%r3, %tid.x;
	mad.lo.s32 	%r4, %r6, %r9, %r3;
	setp.lt.u32 	%p1, %r1, %r3;
	@%p1 bra 	$L__BB2_2;
	cvta.to.global.u64 	%rd4, %rd2;
	shl.b32 	%r10, %r1, 5;
	add.s32 	%r11, %r10, %r3;
	mul.wide.u32 	%rd5, %r11, 4;
	add.s64 	%rd6, %rd4, %rd5;
	ld.global.f32 	%f1, [%rd6];
	mad.lo.s32 	%r12, %r2, %r5, %r4;
	mul.wide.s32 	%rd7, %r12, 4;
	add.s64 	%rd8, %rd1, %rd7;
	st.global.f32 	[%rd8], %f1;
	bra.uni 	$L__BB2_3;
$L__BB2_2:
	mad.lo.s32 	%r13, %r2, %r5, %r4;
	mul.wide.s32 	%rd9, %r13, 4;
	add.s64 	%rd10, %rd1, %rd9;
	mov.b32 	%r14, 0;
	st.global.u32 	[%rd10], %r14;
$L__BB2_3:
	bar.sync 	0;
	ret;

}
	// .globl	_Z10load_lowerPfS_iii
.visible .entry _Z10load_lowerPfS_iii(
	.param .u64 .ptr .align 1 _Z10load_lowerPfS_iii_param_0,
	.param .u64 .ptr .align 1 _Z10load_lowerPfS_iii_param_1,
	.param .u32 _Z10load_lowerPfS_iii_param_2,
	.param .u32 _Z10load_lowerPfS_iii_param_3,
	.param .u32 _Z10load_lowerPfS_iii_param_4
)
{
	.reg .pred 	%p<2>;
	.reg .b32 	%r<18>;
	.reg .b32 	%f<2>;
	.reg .b64 	%rd<11>;

	ld.param.u64 	%rd2, [_Z10load_lowerPfS_iii_param_0];
	ld.param.u64 	%rd3, [_Z10load_lowerPfS_iii_param_1];
	ld.param.u32 	%r6, [_Z10load_lowerPfS_iii_param_2];
	ld.param.u32 	%r7, [_Z10load_lowerPfS_iii_param_3];
	ld.param.u32 	%r5, [_Z10load_lowerPfS_iii_param_4];
	cvta.to.global.u64 	%rd1, %rd3;
	mov.u32 	%r8, %ntid.y;
	mul.lo.s32 	%r1, %r7, %r8;
	mov.u32 	%r2, %tid.y;
	mov.u32 	%r9, %ntid.x;
	mul.lo.s32 	%r3, %r6, %r9;
	mov.u32 	%r4, %tid.x;
	setp.lt.u32 	%p1, %r2, %r4;
	@%p1 bra 	$L__BB3_2;
	cvta.to.global.u64 	%rd4, %rd2;
	add.s32 	%r10, %r1, %r2;
	add.s32 	%r11, %r3, %r4;
	mad.lo.s32 	%r12, %r10, %r5, %r11;
	mul.wide.s32 	%rd5, %r12, 4;
	add.s64 	%rd6, %rd4, %rd5;
	ld.global.f32 	%f1, [%rd6];
	shl.b32 	%r13, %r2, 5;
	add.s32 	%r14, %r13, %r4;
	mul.wide.u32 	%rd7, %r14, 4;
	add.s64 	%rd8, %rd1, %rd7;
	st.global.f32 	[%rd8], %f1;
	bra.uni 	$L__BB3_3;
$L__BB3_2:
	shl.b32 	%r15, %r2, 5;
	add.s32 	%r16, %r15, %r4;
	mul.wide.u32 	%rd9, %r16, 4;
	add.s64 	%rd10, %rd1, %rd9;
	mov.b32 	%r17, 0;
	st.global.u32 	[%rd10], %r17;
$L__BB3_3:
	bar.sync 	0;
	ret;

}
	// .globl	_Z10potrf_tilePf
.visible .entry _Z10potrf_tilePf(
	.param .u64 .ptr .align 1 _Z10potrf_tilePf_param_0
)
{
	.reg .pred 	%p<38>;
	.reg .b32 	%r<18>;
	.reg .b32 	%f<41>;
	.reg .b64 	%rd<19>;
	// demoted variable
	.shared .align 4 .f32 _ZZ10potrf_tilePfE5temp2;
	ld.param.u64 	%rd9, [_Z10potrf_tilePf_param_0];
	cvta.to.global.u64 	%rd10, %rd9;
	mov.u32 	%r1, %tid.x;
	mov.u32 	%r2, %tid.y;
	mul.lo.s32 	%r13, %r1, 33;
	mul.wide.u32 	%rd11, %r13, 4;
	add.s64 	%rd1, %rd10, %rd11;
	shl.b32 	%r14, %r2, 5;
	add.s32 	%r15, %r14, %r1;
	mul.wide.u32 	%rd12, %r15, 4;
	add.s64 	%rd2, %rd10, %rd12;
	min.u32 	%r3, %r2, %r1;
	neg.s32 	%r16, %r1;
	mul.wide.u32 	%rd13, %r1, 128;
	add.s64 	%rd14, %rd13, %rd10;
	add.s64 	%rd18, %rd14, 8;
	mul.wide.u32 	%rd15, %r2, 128;
	add.s64 	%rd16, %rd15, %rd10;
	add.s64 	%rd17, %rd16, 8;
	mov.b32 	%r17, 0;
$L__BB4_1:
	setp.ne.s32 	%p1, %r1, %r2;
	setp.ne.s32 	%p2, %r16, 0;
	or.pred  	%p3, %p1, %p2;
	@%p3 bra 	$L__BB4_3;
	ld.global.f32 	%f1, [%rd1];
	sqrt.rn.f32 	%f2, %f1;
	st.global.f32 	[%rd1], %f2;
	st.shared.f32 	[_ZZ10potrf_tilePfE5temp2], %f2;
$L__BB4_3:
	setp.ne.s32 	%p4, %r16, 0;
	setp.ge.u32 	%p5, %r1, %r2;
	bar.sync 	0;
	or.pred  	%p6, %p5, %p4;
	@%p6 bra 	$L__BB4_5;
	ld.global.f32 	%f3, [%rd2];
	ld.shared.f32 	%f4, [_ZZ10potrf_tilePfE5temp2];
	div.rn.f32 	%f5, %f3, %f4;
	st.global.f32 	[%rd2], %f5;
$L__BB4_5:
	setp.gt.u32 	%p7, %r1, %r2;
	bar.sync 	0;
	setp.ge.u32 	%p8, %r17, %r3;
	or.pred  	%p9, %p7, %p8;
	@%p9 bra 	$L__BB4_7;
	ld.global.f32 	%f6, [%rd18+-8];
	ld.global.f32 	%f7, [%rd17+-8];
	mul.f32 	%f8, %f6, %f7;
	ld.global.f32 	%f9, [%rd2];
	sub.f32 	%f10, %f9, %f8;
	st.global.f32 	[%rd2], %f10;
$L__BB4_7:
	setp.ne.s32 	%p10, %r1, %r2;
	bar.sync 	0;
	add.s32 	%r7, %r17, 1;
	setp.ne.s32 	%p11, %r1, %r7;
	or.pred  	%p12, %p10, %p11;
	@%p12 bra 	$L__BB4_9;
	ld.global.f32 	%f11, [%rd1];
	sqrt.rn.f32 	%f12, %f11;
	st.global.f32 	[%rd1], %f12;
	st.shared.f32 	[_ZZ10potrf_tilePfE5temp2], %f12;
$L__BB4_9:
	setp.ne.s32 	%p13, %r1, %r7;
	setp.ge.u32 	%p14, %r1, %r2;
	bar.sync 	0;
	or.pred  	%p15, %p14, %p13;
	@%p15 bra 	$L__BB4_11;
	ld.global.f32 	%f13, [%rd2];
	ld.shared.f32 	%f14, [_ZZ10potrf_tilePfE5temp2];
	div.rn.f32 	%f15, %f13, %f14;
	st.global.f32 	[%rd2], %f15;
$L__BB4_11:
	setp.gt.u32 	%p16, %r1, %r2;
	bar.sync 	0;
	setp.ge.u32 	%p17, %r7, %r3;
	or.pred  	%p18, %p16, %p17;
	@%p18 bra 	$L__BB4_13;
	ld.global.f32 	%f16, [%rd18+-4];
	ld.global.f32 	%f17, [%rd17+-4];
	mul.f32 	%f18, %f16, %f17;
	ld.global.f32 	%f19, [%rd2];
	sub.f32 	%f20, %f19, %f18;
	st.global.f32 	[%rd2], %f20;
$L__BB4_13:
	setp.ne.s32 	%p19, %r1, %r2;
	bar.sync 	0;
	add.s32 	%r8, %r17, 2;
	setp.ne.s32 	%p20, %r1, %r8;
	or.pred  	%p21, %p19, %p20;
	@%p21 bra 	$L__BB4_15;
	ld.global.f32 	%f21, [%rd1];
	sqrt.rn.f32 	%f22, %f21;
	st.global.f32 	[%rd1], %f22;
	st.shared.f32 	[_ZZ10potrf_tilePfE5temp2], %f22;
$L__BB4_15:
	setp.ne.s32 	%p22, %r1, %r8;
	setp.ge.u32 	%p23, %r1, %r2;
	bar.sync 	0;
	or.pred  	%p24, %p23, %p22;
	@%p24 bra 	$L__BB4_17;
	ld.global.f32 	%f23, [%rd2];
	ld.shared.f32 	%f24, [_ZZ10potrf_tilePfE5temp2];
	div.rn.f32 	%f25, %f23, %f24;
	st.global.f32 	[%rd2], %f25;
$L__BB4_17:
	setp.gt.u32 	%p25, %r1, %r2;
	bar.sync 	0;
	setp.ge.u32 	%p26, %r8, %r3;
	or.pred  	%p27, %p25, %p26;
	@%p27 bra 	$L__BB4_19;
	ld.global.f32 	%f26, [%rd18];
	ld.global.f32 	%f27, [%rd17];
	mul.f32 	%f28, %f26, %f27;
	ld.global.f32 	%f29, [%rd2];
	sub.f32 	%f30, %f29, %f28;
	st.global.f32 	[%rd2], %f30;
$L__BB4_19:
	setp.ne.s32 	%p28, %r1, %r2;
	bar.sync 	0;
	add.s32 	%r9, %r17, 3;
	setp.ne.s32 	%p29, %r1, %r9;
	or.pred  	%p30, %p28, %p29;
	@%p30 bra 	$L__BB4_21;
	ld.global.f32 	%f31, [%rd1];
	sqrt.rn.f32 	%f32, %f31;
	st.global.f32 	[%rd1], %f32;
	st.shared.f32 	[_ZZ10potrf_tilePfE5temp2], %f32;
$L__BB4_21:
	setp.ne.s32 	%p31, %r1, %r9;
	setp.ge.u32 	%p32, %r1, %r2;
	bar.sync 	0;
	or.pred  	%p33, %p32, %p31;
	@%p33 bra 	$L__BB4_23;
	ld.global.f32 	%f33, [%rd2];
	ld.shared.f32 	%f34, [_ZZ10potrf_tilePfE5temp2];
	div.rn.f32 	%f35, %f33, %f34;
	st.global.f32 	[%rd2], %f35;
$L__BB4_23:
	setp.gt.u32 	%p34, %r1, %r2;
	bar.sync 	0;
	setp.ge.u32 	%p35, %r9, %r3;
	or.pred  	%p36, %p34, %p35;
	@%p36 bra 	$L__BB4_25;
	ld.global.f32 	%f36, [%rd18+4];
	ld.global.f32 	%f37, [%rd17+4];
	mul.f32 	%f38, %f36, %f37;
	ld.global.f32 	%f39, [%rd2];
	sub.f32 	%f40, %f39, %f38;
	st.global.f32 	[%rd2], %f40;
$L__BB4_25:
	bar.sync 	0;
	add.s32 	%r17, %r17, 4;
	add.s32 	%r16, %r16, 4;
	add.s64 	%rd18, %rd18, 16;
	add.s64 	%rd17, %rd17, 16;
	setp.ne.s32 	%p37, %r17, 32;
	@%p37 bra 	$L__BB4_1;
	ret;

}
	// .globl	_Z9trsm_tilePfiii
.visible .entry _Z9trsm_tilePfiii(
	.param .u64 .ptr .align 1 _Z9trsm_tilePfiii_param_0,
	.param .u32 _Z9trsm_tilePfiii_param_1,
	.param .u32 _Z9trsm_tilePfiii_param_2,
	.param .u32 _Z9trsm_tilePfiii_param_3
)
{
	.reg .pred 	%p<10>;
	.reg .b32 	%r<34>;
	.reg .b32 	%f<33>;
	.reg .b64 	%rd<23>;

	ld.param.u64 	%rd10, [_Z9trsm_tilePfiii_param_0];
	ld.param.u32 	%r17, [_Z9trsm_tilePfiii_param_1];
	ld.param.u32 	%r18, [_Z9trsm_tilePfiii_param_2];
	ld.param.u32 	%r19, [_Z9trsm_tilePfiii_param_3];
	cvta.to.global.u64 	%rd1, %rd10;
	mov.u32 	%r20, %ntid.y;
	mov.u32 	%r21, %tid.y;
	mad.lo.s32 	%r22, %r18, %r20, %r21;
	mov.u32 	%r23, %ntid.x;
	mul.lo.s32 	%r24, %r17, %r23;
	mov.u32 	%r1, %tid.x;
	add.s32 	%r25, %r24, %r1;
	mul.lo.s32 	%r26, %r22, %r19;
	add.s32 	%r27, %r26, %r25;
	mul.wide.s32 	%rd11, %r27, 4;
	add.s64 	%rd2, %rd1, %rd11;
	mul.lo.s32 	%r28, %r25, %r19;
	add.s32 	%r29, %r28, %r25;
	mul.wide.s32 	%rd12, %r29, 4;
	add.s64 	%rd3, %rd1, %rd12;
	add.s32 	%r32, %r24, %r28;
	add.s32 	%r31, %r26, %r24;
	mul.wide.s32 	%rd13, %r31, 4;
	add.s64 	%rd14, %rd13, %rd1;
	add.s64 	%rd22, %rd14, 8;
	neg.s32 	%r30, %r1;
	mul.wide.s32 	%rd15, %r32, 4;
	add.s64 	%rd16, %rd15, %rd1;
	add.s64 	%rd21, %rd16, 8;
	mov.b32 	%r33, 0;
$L__BB5_1:
	setp.ne.s32 	%p1, %r30, 0;
	@%p1 bra 	$L__BB5_3;
	ld.global.f32 	%f1, [%rd2];
	ld.global.f32 	%f2, [%rd3];
	div.rn.f32 	%f3, %f1, %f2;
	st.global.f32 	[%rd2], %f3;
$L__BB5_3:
	bar.sync 	0;
	setp.le.u32 	%p2, %r1, %r33;
	@%p2 bra 	$L__BB5_5;
	mul.wide.s32 	%rd17, %r32, 4;
	add.s64 	%rd18, %rd1, %rd17;
	ld.global.f32 	%f4, [%rd18];
	mul.wide.s32 	%rd19, %r31, 4;
	add.s64 	%rd20, %rd1, %rd19;
	ld.global.f32 	%f5, [%rd20];
	mul.f32 	%f6, %f4, %f5;
	ld.global.f32 	%f7, [%rd2];
	sub.f32 	%f8, %f7, %f6;
	st.global.f32 	[%rd2], %f8;
$L__BB5_5:
	bar.sync 	0;
	add.s32 	%r9, %r33, 1;
	setp.ne.s32 	%p3, %r1, %r9;
	@%p3 bra 	$L__BB5_7;
	ld.global.f32 	%f9, [%rd2];
	ld.global.f32 	%f10, [%rd3];
	div.rn.f32 	%f11, %f9, %f10;
	st.global.f32 	[%rd2], %f11;
$L__BB5_7:
	bar.sync 	0;
	setp.le.u32 	%p4, %r1, %r9;
	@%p4 bra 	$L__BB5_9;
	ld.global.f32 	%f12, [%rd21+-4];
	ld.global.f32 	%f13, [%rd22+-4];
	mul.f32 	%f14, %f12, %f13;
	ld.global.f32 	%f15, [%rd2];
	sub.f32 	%f16, %f15, %f14;
	st.global.f32 	[%rd2], %f16;
$L__BB5_9:
	bar.sync 	0;
	add.s32 	%r10, %r33, 2;
	setp.ne.s32 	%p5, %r1, %r10;
	@%p5 bra 	$L__BB5_11;
	ld.global.f32 	%f17, [%rd2];
	ld.global.f32 	%f18, [%rd3];
	div.rn.f32 	%f19, %f17, %f18;
	st.global.f32 	[%rd2], %f19;
$L__BB5_11:
	bar.sync 	0;
	setp.le.u32 	%p6, %r1, %r10;
	@%p6 bra 	$L__BB5_13;
	ld.global.f32 	%f20, [%rd21];
	ld.global.f32 	%f21, [%rd22];
	mul.f32 	%f22, %f20, %f21;
	ld.global.f32 	%f23, [%rd2];
	sub.f32 	%f24, %f23, %f22;
	st.global.f32 	[%rd2], %f24;
$L__BB5_13:
	bar.sync 	0;
	add.s32 	%r11, %r33, 3;
	setp.ne.s32 	%p7, %r1, %r11;
	@%p7 bra 	$L__BB5_15;
	ld.global.f32 	%f25, [%rd2];
	ld.global.f32 	%f26, [%rd3];
	div.rn.f32 	%f27, %f25, %f26;
	st.global.f32 	[%rd2], %f27;
$L__BB5_15:
	bar.sync 	0;
	setp.le.u32 	%p8, %r1, %r11;
	@%p8 bra 	$L__BB5_17;
	ld.global.f32 	%f28, [%rd21+4];
	ld.global.f32 	%f29, [%rd22+4];
	mul.f32 	%f30, %f28, %f29;
	ld.global.f32 	%f31, [%rd2];
	sub.f32 	%f32, %f31, %f30;
	st.global.f32 	[%rd2], %f32;
$L__BB5_17:
	bar.sync 	0;
	add.s32 	%r33, %r33, 4;
	add.s32 	%r32, %r32, 4;
	add.s64 	%rd22, %rd22, 16;
	add.s32 	%r31, %r31, 4;
	add.s32 	%r30, %r30, 4;
	add.s64 	%rd21, %rd21, 16;
	setp.ne.s32 	%p9, %r33, 32;
	@%p9 bra 	$L__BB5_1;
	ret;

}
	// .globl	_Z9syrk_tilePfS_iiii
.visible .entry _Z9syrk_tilePfS_iiii(
	.param .u64 .ptr .align 1 _Z9syrk_tilePfS_iiii_param_0,
	.param .u64 .ptr .align 1 _Z9syrk_tilePfS_iiii_param_1,
	.param .u32 _Z9syrk_tilePfS_iiii_param_2,
	.param .u32 _Z9syrk_tilePfS_iiii_param_3,
	.param .u32 _Z9syrk_tilePfS_iiii_param_4,
	.param .u32 _Z9syrk_tilePfS_iiii_param_5
)
{
	.reg .b32 	%r<78>;
	.reg .b32 	%f<99>;
	.reg .b64 	%rd<135>;

	ld.param.u64 	%rd1, [_Z9syrk_tilePfS_iiii_param_0];
	ld.param.u64 	%rd2, [_Z9syrk_tilePfS_iiii_param_1];
	ld.param.u32 	%r1, [_Z9syrk_tilePfS_iiii_param_2];
	ld.param.u32 	%r2, [_Z9syrk_tilePfS_iiii_param_3];
	ld.param.u32 	%r3, [_Z9syrk_tilePfS_iiii_param_4];
	ld.param.u32 	%r4, [_Z9syrk_tilePfS_iiii_param_5];
	cvta.to.global.u64 	%rd3, %rd1;
	mov.u32 	%r5, %ntid.y;
	mov.u32 	%r6, %tid.y;
	mad.lo.s32 	%r7, %r2, %r5, %r6;
	mov.u32 	%r8, %ntid.x;
	mov.u32 	%r9, %tid.x;
	mad.lo.s32 	%r10, %r3, %r8, %r9;
	mul.lo.s32 	%r11, %r1, %r8;
	mad.lo.s32 	%r12, %r10, %r4, %r11;
	mad.lo.s32 	%r13, %r7, %r4, %r11;
	mul.wide.u32 	%rd4, %r12, 4;
	add.s64 	%rd5, %rd3, %rd4;
	ld.global.f32 	%f1, [%rd5];
	mul.wide.u32 	%rd6, %r13, 4;
	add.s64 	%rd7, %rd3, %rd6;
	ld.global.f32 	%f2, [%rd7];
	fma.rn.f32 	%f3, %f1, %f2, 0f00000000;
	add.s32 	%r14, %r12, 1;
	mul.wide.u32 	%rd8, %r14, 4;
	add.s64 	%rd9, %rd3, %rd8;
	ld.global.f32 	%f4, [%rd9];
	add.s32 	%r15, %r13, 1;
	mul.wide.u32 	%rd10, %r15, 4;
	add.s64 	%rd11, %rd3, %rd10;
	ld.global.f32 	%f5, [%rd11];
	fma.rn.f32 	%f6, %f4, %f5, %f3;
	add.s32 	%r16, %r12, 2;
	mul.wide.u32 	%rd12, %r16, 4;
	add.s64 	%rd13, %rd3, %rd12;
	ld.global.f32 	%f7, [%rd13];
	add.s32 	%r17, %r13, 2;
	mul.wide.u32 	%rd14, %r17, 4;
	add.s64 	%rd15, %rd3, %rd14;
	ld.global.f32 	%f8, [%rd15];
	fma.rn.f32 	%f9, %f7, %f8, %f6;
	add.s32 	%r18, %r12, 3;
	mul.wide.u32 	%rd16, %r18, 4;
	add.s64 	%rd17, %rd3, %rd16;
	ld.global.f32 	%f10, [%rd17];
	add.s32 	%r19, %r13, 3;
	mul.wide.u32 	%rd18, %r19, 4;
	add.s64 	%rd19, %rd3, %rd18;
	ld.global.f32 	%f11, [%rd19];
	fma.rn.f32 	%f12, %f10, %f11, %f9;
	add.s32 	%r20, %r12, 4;
	mul.wide.u32 	%rd20, %r20, 4;
	add.s64 	%rd21, %rd3, %rd20;
	ld.global.f32 	%f13, [%rd21];
	add.s32 	%r21, %r13, 4;
	mul.wide.u32 	%rd22, %r21, 4;
	add.s64 	%rd23, %rd3, %rd22;
	ld.global.f32 	%f14, [%rd23];
	fma.rn.f32 	%f15, %f13, %f14, %f12;
	add.s32 	%r22, %r12, 5;
	mul.wide.u32 	%rd24, %r22, 4;
	add.s64 	%rd25, %rd3, %rd24;
	ld.global.f32 	%f16, [%rd25];
	add.s32 	%r23, %r13, 5;
	mul.wide.u32 	%rd26, %r23, 4;
	add.s64 	%rd27, %rd3, %rd26;
	ld.global.f32 	%f17, [%rd27];
	fma.rn.f32 	%f18, %f16, %f17, %f15;
	add.s32 	%r24, %r12, 6;
	mul.wide.u32 	%rd28, %r24, 4;
	add.s64 	%rd29, %rd3, %rd28;
	ld.global.f32 	%f19, [%rd29];
	add.s32 	%r25, %r13, 6;
	mul.wide.u32 	%rd30, %r25, 4;
	add.s64 	%rd31, %rd3, %rd30;
	ld.global.f32 	%f20, [%rd31];
	fma.rn.f32 	%f21, %f19, %f20, %f18;
	add.s32 	%r26, %r12, 7;
	mul.wide.u32 	%rd32, %r26, 4;
	add.s64 	%rd33, %rd3, %rd32;
	ld.global.f32 	%f22, [%rd33];
	add.s32 	%r27, %r13, 7;
	mul.wide.u32 	%rd34, %r27, 4;
	add.s64 	%rd35, %rd3, %rd34;
	ld.global.f32 	%f23, [%rd35];
	fma.rn.f32 	%f24, %f22, %f23, %f21;
	add.s32 	%r28, %r12, 8;
	mul.wide.u32 	%rd36, %r28, 4;
	add.s64 	%rd37, %rd3, %rd36;
	ld.global.f32 	%f25, [%rd37];
	add.s32 	%r29, %r13, 8;
	mul.wide.u32 	%rd38, %r29, 4;
	add.s64 	%rd39, %rd3, %rd38;
	ld.global.f32 	%f26, [%rd39];
	fma.rn.f32 	%f27, %f25, %f26, %f24;
	add.s32 	%r30, %r12, 9;
	mul.wide.u32 	%rd40, %r30, 4;
	add.s64 	%rd41, %rd3, %rd40;
	ld.global.f32 	%f28, [%rd41];
	add.s32 	%r31, %r13, 9;
	mul.wide.u32 	%rd42, %r31, 4;
	add.s64 	%rd43, %rd3, %rd42;
	ld.global.f32 	%f29, [%rd43];
	fma.rn.f32 	%f30, %f28, %f29, %f27;
	add.s32 	%r32, %r12, 10;
	mul.wide.u32 	%rd44, %r32, 4;
	add.s64 	%rd45, %rd3, %rd44;
	ld.global.f32 	%f31, [%rd45];
	add.s32 	%r33, %r13, 10;
	mul.wide.u32 	%rd46, %r33, 4;
	add.s64 	%rd47, %rd3, %rd46;
	ld.global.f32 	%f32, [%rd47];
	fma.rn.f32 	%f33, %f31, %f32, %f30;
	add.s32 	%r34, %r12, 11;
	mul.wide.u32 	%rd48, %r34, 4;
	add.s64 	%rd49, %rd3, %rd48;
	ld.global.f32 	%f34, [%rd49];
	add.s32 	%r35, %r13, 11;
	mul.wide.u32 	%rd50, %r35, 4;
	add.s64 	%rd51, %rd3, %rd50;
	ld.global.f32 	%f35, [%rd51];
	fma.rn.f32 	%f36, %f34, %f35, %f33;
	add.s32 	%r36, %r12, 12;
	mul.wide.u32 	%rd52, %r36, 4;
	add.s64 	%rd53, %rd3, %rd52;
	ld.global.f32 	%f37, [%rd53];
	add.s32 	%r37, %r13, 12;
	mul.wide.u32 	%rd54, %r37, 4;
	add.s64 	%rd55, %rd3, %rd54;
	ld.global.f32 	%f38, [%rd55];
	fma.rn.f32 	%f39, %f37, %f38, %f36;
	add.s32 	%r38, %r12, 13;
	mul.wide.u32 	%rd56, %r38, 4;
	add.s64 	%rd57, %rd3, %rd56;
	ld.global.f32 	%f40, [%rd57];
	add.s32 	%r39, %r13, 13;
	mul.wide.u32 	%rd58, %r39, 4;
	add.s64 	%rd59, %rd3, %rd58;
	ld.global.f32 	%f41, [%rd59];
	fma.rn.f32 	%f42, %f40, %f41, %f39;
	add.s32 	%r40, %r12, 14;
	mul.wide.u32 	%rd60, %r40, 4;
	add.s64 	%rd61, %rd3, %rd60;
	ld.global.f32 	%f43, [%rd61];
	add.s32 	%r41, %r13, 14;
	mul.wide.u32 	%rd62, %r41, 4;
	add.s64 	%rd63, %rd3, %rd62;
	ld.global.f32 	%f44, [%rd63];
	fma.rn.f32 	%f45, %f43, %f44, %f42;
	add.s32 	%r42, %r12, 15;
	mul.wide.u32 	%rd64, %r42, 4;
	add.s64 	%rd65, %rd3, %rd64;
	ld.global.f32 	%f46, [%rd65];
	add.s32 	%r43, %r13, 15;
	mul.wide.u32 	%rd66, %r43, 4;
	add.s64 	%rd67, %rd3, %rd66;
	ld.global.f32 	%f47, [%rd67];
	fma.rn.f32 	%f48, %f46, %f47, %f45;
	add.s32 	%r44, %r12, 16;
	mul.wide.u32 	%rd68, %r44, 4;
	add.s64 	%rd69, %rd3, %rd68;
	ld.global.f32 	%f49, [%rd69];
	add.s32 	%r45, %r13, 16;
	mul.wide.u32 	%rd70, %r45, 4;
	add.s64 	%rd71, %rd3, %rd70;
	ld.global.f32 	%f50, [%rd71];
	fma.rn.f32 	%f51, %f49, %f50, %f48;
	add.s32 	%r46, %r12, 17;
	mul.wide.u32 	%rd72, %r46, 4;
	add.s64 	%rd73, %rd3, %rd72;
	ld.global.f32 	%f52, [%rd73];
	add.s32 	%r47, %r13, 17;
	mul.wide.u32 	%rd74, %r47, 4;
	add.s64 	%rd75, %rd3, %rd74;
	ld.global.f32 	%f53, [%rd75];
	fma.rn.f32 	%f54, %f52, %f53, %f51;
	add.s32 	%r48, %r12, 18;
	mul.wide.u32 	%rd76, %r48, 4;
	add.s64 	%rd77, %rd3, %rd76;
	ld.global.f32 	%f55, [%rd77];
	add.s32 	%r49, %r13, 18;
	mul.wide.u32 	%rd78, %r49, 4;
	add.s64 	%rd79, %rd3, %rd78;
	ld.global.f32 	%f56, [%rd79];
	fma.rn.f32 	%f57, %f55, %f56, %f54;
	add.s32 	%r50, %r12, 19;
	mul.wide.u32 	%rd80, %r50, 4;
	add.s64 	%rd81, %rd3, %rd80;
	ld.global.f32 	%f58, [%rd81];
	add.s32 	%r51, %r13, 19;
	mul.wide.u32 	%rd82, %r51, 4;
	add.s64 	%rd83, %rd3, %rd82;
	ld.global.f32 	%f59, [%rd83];
	fma.rn.f32 	%f60, %f58, %f59, %f57;
	add.s32 	%r52, %r12, 20;
	mul.wide.u32 	%rd84, %r52, 4;
	add.s64 	%rd85, %rd3, %rd84;
	ld.global.f32 	%f61, [%rd85];
	add.s32 	%r53, %r13, 20;
	mul.wide.u32 	%rd86, %r53, 4;
	add.s64 	%rd87, %rd3, %rd86;
	ld.global.f32 	%f62, [%rd87];
	fma.rn.f32 	%f63, %f61, %f62, %f60;
	add.s32 	%r54, %r12, 21;
	mul.wide.u32 	%rd88, %r54, 4;
	add.s64 	%rd89, %rd3, %rd88;
	ld.global.f32 	%f64, [%rd89];
	add.s32 	%r55, %r13, 21;
	mul.wide.u32 	%rd90, %r55, 4;
	add.s64 	%rd91, %rd3, %rd90;
	ld.global.f32 	%f65, [%rd91];
	fma.rn.f32 	%f66, %f64, %f65, %f63;
	add.s32 	%r56, %r12, 22;
	mul.wide.u32 	%rd92, %r56, 4;
	add.s64 	%rd93, %rd3, %rd92;
	ld.global.f32 	%f67, [%rd93];
	add.s32 	%r57, %r13, 22;
	mul.wide.u32 	%rd94, %r57, 4;
	add.s64 	%rd95, %rd3, %rd94;
	ld.global.f32 	%f68, [%rd95];
	fma.rn.f32 	%f69, %f67, %f68, %f66;
	add.s32 	%r58, %r12, 23;
	mul.wide.u32 	%rd96, %r58, 4;
	add.s64 	%rd97, %rd3, %rd96;
	ld.global.f32 	%f70, [%rd97];
	add.s32 	%r59, %r13, 23;
	mul.wide.u32 	%rd98, %r59, 4;
	add.s64 	%rd99, %rd3, %rd98;
	ld.global.f32 	%f71, [%rd99];
	fma.rn.f32 	%f72, %f70, %f71, %f69;
	add.s32 	%r60, %r12, 24;
	mul.wide.u32 	%rd100, %r60, 4;
	add.s64 	%rd101, %rd3, %rd100;
	ld.global.f32 	%f73, [%rd101];
	add.s32 	%r61, %r13, 24;
	mul.wide.u32 	%rd102, %r61, 4;
	add.s64 	%rd103, %rd3, %rd102;
	ld.global.f32 	%f74, [%rd103];
	fma.rn.f32 	%f75, %f73, %f74, %f72;
	add.s32 	%r62, %r12, 25;
	mul.wide.u32 	%rd104, %r62, 4;
	add.s64 	%rd105, %rd3, %rd104;
	ld.global.f32 	%f76, [%rd105];
	add.s32 	%r63, %r13, 25;
	mul.wide.u32 	%rd106, %r63, 4;
	add.s64 	%rd107, %rd3, %rd106;
	ld.global.f32 	%f77, [%rd107];
	fma.rn.f32 	%f78, %f76, %f77, %f75;
	add.s32 	%r64, %r12, 26;
	mul.wide.u32 	%rd108, %r64, 4;
	add.s64 	%rd109, %rd3, %rd108;
	ld.global.f32 	%f79, [%rd109];
	add.s32 	%r65, %r13, 26;
	mul.wide.u32 	%rd110, %r65, 4;
	add.s64 	%rd111, %rd3, %rd110;
	ld.global.f32 	%f80, [%rd111];
	fma.rn.f32 	%f81, %f79, %f80, %f78;
	add.s32 	%r66, %r12, 27;
	mul.wide.u32 	%rd112, %r66, 4;
	add.s64 	%rd113, %rd3, %rd112;
	ld.global.f32 	%f82, [%rd113];
	add.s32 	%r67, %r13, 27;
	mul.wide.u32 	%rd114, %r67, 4;
	add.s64 	%rd115, %rd3, %rd114;
	ld.global.f32 	%f83, [%rd115];
	fma.rn.f32 	%f84, %f82, %f83, %f81;
	add.s32 	%r68, %r12, 28;
	mul.wide.u32 	%rd116, %r68, 4;
	add.s64 	%rd117, %rd3, %rd116;
	ld.global.f32 	%f85, [%rd117];
	add.s32 	%r69, %r13, 28;
	mul.wide.u32 	%rd118, %r69, 4;
	add.s64 	%rd119, %rd3, %rd118;
	ld.global.f32 	%f86, [%rd119];
	fma.rn.f32 	%f87, %f85, %f86, %f84;
	add.s32 	%r70, %r12, 29;
	mul.wide.u32 	%rd120, %r70, 4;
	add.s64 	%rd121, %rd3, %rd120;
	ld.global.f32 	%f88, [%rd121];
	add.s32 	%r71, %r13, 29;
	mul.wide.u32 	%rd122, %r71, 4;
	add.s64 	%rd123, %rd3, %rd122;
	ld.global.f32 	%f89, [%rd123];
	fma.rn.f32 	%f90, %f88, %f89, %f87;
	add.s32 	%r72, %r12, 30;
	mul.wide.u32 	%rd124, %r72, 4;
	add.s64 	%rd125, %rd3, %rd124;
	ld.global.f32 	%f91, [%rd125];
	add.s32 	%r73, %r13, 30;
	mul.wide.u32 	%rd126, %r73, 4;
	add.s64 	%rd127, %rd3, %rd126;
	ld.global.f32 	%f92, [%rd127];
	fma.rn.f32 	%f93, %f91, %f92, %f90;
	add.s32 	%r74, %r12, 31;
	mul.wide.u32 	%rd128, %r74, 4;
	add.s64 	%rd129, %rd3, %rd128;
	ld.global.f32 	%f94, [%rd129];
	add.s32 	%r75, %r13, 31;
	mul.wide.u32 	%rd130, %r75, 4;
	add.s64 	%rd131, %rd3, %rd130;
	ld.global.f32 	%f95, [%rd131];
	fma.rn.f32 	%f96, %f94, %f95, %f93;
	cvta.to.global.u64 	%rd132, %rd2;
	shl.b32 	%r76, %r6, 5;
	add.s32 	%r77, %r76, %r9;
	mul.wide.u32 	%rd133, %r77, 4;
	add.s64 	%rd134, %rd132, %rd133;
	ld.global.f32 	%f97, [%rd134];
	sub.f32 	%f98, %f97, %f96;
	st.global.f32 	[%rd134], %f98;
	bar.sync 	0;
	ret;

}


// ===== COMPILED SASS (sm_100) =====

	.target	sm_100

	.elftype	@"ET_EXEC"


//--------------------- .note.nv.tkinfo           --------------------------
	.section	.note.nv.tkinfo,"",@"SHT_NOTE"
	.sectionflags	@"SHF_NOTE_NV_TKINFO"
	.tkinfo
        /*0018*/ 	.word	0x00000002
        /*0030*/ 	.string	""
        /*0030*/ 	.string	"ptxas"
        /*0030*/ 	.string	"Cuda compilation tools, release 13.0, V13.0.88"
        /*0030*/ 	.string	"Build cuda_13.0.r13.0/compiler.36424714_0"
        /*0030*/ 	.string	"-arch sm_100 -m 64 "



//--------------------- .note.nv.cuinfo           --------------------------
	.section	.note.nv.cuinfo,"",@"SHT_NOTE"
	.sectionflags	@"SHF_NOTE_NV_CUINFO"
        /*0018*/ 	.short	0x0002
        /*001a*/ 	.short	0x0064
        /*001c*/ 	.short	0x0082
	.zero		2


//--------------------- .nv.info                  --------------------------
	.section	.nv.info,"",@"SHT_CUDA_INFO"
	.align	4


	//----- nvinfo : EIATTR_REGCOUNT
	.align		4
        /*0000*/ 	.byte	0x04, 0x2f
        /*0002*/ 	.short	(.L_1 - .L_0)
	.align		4
.L_0:
        /*0004*/ 	.word	index@(_Z10store_fullPfS_iii)
        /*0008*/ 	.word	0x0000000c


	//----- nvinfo : EIATTR_FRAME_SIZE
	.align		4
.L_1:
        /*000c*/ 	.byte	0x04, 0x11
        /*000e*/ 	.short	(.L_3 - .L_2)
	.align		4
.L_2:
        /*0010*/ 	.word	index@(_Z10store_fullPfS_iii)
        /*0014*/ 	.word	0x00000000


	//----- nvinfo : EIATTR_REGCOUNT
	.align		4
.L_3:
        /*0018*/ 	.byte	0x04, 0x2f
        /*001a*/ 	.short	(.L_5 - .L_4)
	.align		4
.L_4:
        /*001c*/ 	.word	index@(_Z9load_fullPfS_iii)
        /*0020*/ 	.word	0x0000000a


	//----- nvinfo : EIATTR_FRAME_SIZE
	.align		4
.L_5:
        /*0024*/ 	.byte	0x04, 0x11
        /*0026*/ 	.short	(.L_7 - .L_6)
	.align		4
.L_6:
        /*0028*/ 	.word	index@(_Z9load_fullPfS_iii)
        /*002c*/ 	.word	0x00000000


	//----- nvinfo : EIATTR_REGCOUNT
	.align		4
.L_7:
        /*0030*/ 	.byte	0x04, 0x2f
        /*0032*/ 	.short	(.L_9 - .L_8)
	.align		4
.L_8:
        /*0034*/ 	.word	index@(_Z11store_lowerPfS_iii)
        /*0038*/ 	.word	0x0000000e


	//----- nvinfo : EIATTR_FRAME_SIZE
	.align		4
.L_9:
        /*003c*/ 	.byte	0x04, 0x11
        /*003e*/ 	.short	(.L_11 - .L_10)
	.align		4
.L_10:
        /*0040*/ 	.word	index@(_Z11store_lowerPfS_iii)
        /*0044*/ 	.word	0x00000000


	//----- nvinfo : EIATTR_REGCOUNT
	.align		4
.L_11:
        /*0048*/ 	.byte	0x04, 0x2f
        /*004a*/ 	.short	(.L_13 - .L_12)
	.align		4
.L_12:
        /*004c*/ 	.word	index@(_Z10load_lowerPfS_iii)
        /*0050*/ 	.word	0x0000000a


	//----- nvinfo : EIATTR_FRAME_SIZE
	.align		4
.L_13:
        /*0054*/ 	.byte	0x04, 0x11
        /*0056*/ 	.short	(.L_15 - .L_14)
	.align		4
.L_14:
        /*0058*/ 	.word	index@(_Z10load_lowerPfS_iii)
        /*005c*/ 	.word	0x00000000


	//----- nvinfo : EIATTR_REGCOUNT
	.align		4
.L_15:
        /*0060*/ 	.byte	0x04, 0x2f
        /*0062*/ 	.short	(.L_17 - .L_16)
	.align		4
.L_16:
        /*0064*/ 	.word	index@(_Z10potrf_tilePf)
        /*0068*/ 	.word	0x00000019


	//----- nvinfo : EIATTR_FRAME_SIZE
	.align		4
.L_17:
        /*006c*/ 	.byte	0x04, 0x11
        /*006e*/ 	.short	(.L_19 - .L_18)
	.align		4
.L_18:
        /*0070*/ 	.word	index@($__internal_2_$__cuda_sm3x_div_rn_noftz_f32_slowpath)
        /*0074*/ 	.word	0x00000000


	//----- nvinfo : EIATTR_FRAME_SIZE
	.align		4
.L_19:
        /*0078*/ 	.byte	0x04, 0x11
        /*007a*/ 	.short	(.L_21 - .L_20)
	.align		4
.L_20:
        /*007c*/ 	.word	index@($__internal_1_$__cuda_sm20_sqrt_rn_f32_slowpath)
        /*0080*/ 	.word	0x00000000


	//----- nvinfo : EIATTR_FRAME_SIZE
	.align		4
.L_21:
        /*0084*/ 	.byte	0x04, 0x11
        /*0086*/ 	.short	(.L_23 - .L_22)
	.align		4
.L_22:
        /*0088*/ 	.word	index@(_Z10potrf_tilePf)
        /*008c*/ 	.word	0x00000000


	//----- nvinfo : EIATTR_REGCOUNT
	.align		4
.L_23:
        /*0090*/ 	.byte	0x04, 0x2f
        /*0092*/ 	.short	(.L_25 - .L_24)
	.align		4
.L_24:
        /*0094*/ 	.word	index@(_Z9trsm_tilePfiii)
        /*0098*/ 	.word	0x0000001b


	//----- nvinfo : EIATTR_FRAME_SIZE
	.align		4
.L_25:
        /*009c*/ 	.byte	0x04, 0x11
        /*009e*/ 	.short	(.L_27 - .L_26)
	.align		4
.L_26:
        /*00a0*/ 	.word	index@($__internal_0_$__cuda_sm3x_div_rn_noftz_f32_slowpath)
        /*00a4*/ 	.word	0x00000000


	//----- nvinfo : EIATTR_FRAME_SIZE
	.align		4
.L_27:
        /*00a8*/ 	.byte	0x04, 0x11
        /*00aa*/ 	.short	(.L_29 - .L_28)
	.align		4
.L_28:
        /*00ac*/ 	.word	index@(_Z9trsm_tilePfiii)
        /*00b0*/ 	.word	0x00000000


	//----- nvinfo : EIATTR_REGCOUNT
	.align		4
.L_29:
        /*00b4*/ 	.byte	0x04, 0x2f
        /*00b6*/ 	.short	(.L_31 - .L_30)
	.align		4
.L_30:
        /*00b8*/ 	.word	index@(_Z9syrk_tilePfS_iiii)
        /*00bc*/ 	.word	0x00000028


	//----- nvinfo : EIATTR_FRAME_SIZE
	.align		4
.L_31:
        /*00c0*/ 	.byte	0x04, 0x11
        /*00c2*/ 	.short	(.L_33 - .L_32)
	.align		4
.L_32:
        /*00c4*/ 	.word	index@(_Z9syrk_tilePfS_iiii)
        /*00c8*/ 	.word	0x00000000


	//----- nvinfo : EIATTR_MIN_STACK_SIZE
	.align		4
.L_33:
        /*00cc*/ 	.byte	0x04, 0x12
        /*00ce*/ 	.short	(.L_35 - .L_34)
	.align		4
.L_34:
        /*00d0*/ 	.word	index@(_Z9syrk_tilePfS_iiii)
        /*00d4*/ 	.word	0x00000000


	//----- nvinfo : EIATTR_MIN_STACK_SIZE
	.align		4
.L_35:
        /*00d8*/ 	.byte	0x04, 0x12
        /*00da*/ 	.short	(.L_37 - .L_36)
	.align		4
.L_36:
        /*00dc*/ 	.word	index@(_Z9trsm_tilePfiii)
        /*00e0*/ 	.word	0x00000000


	//----- nvinfo : EIATTR_MIN_STACK_SIZE
	.align		4
.L_37:
        /*00e4*/ 	.byte	0x04, 0x12
        /*00e6*/ 	.short	(.L_39 - .L_38)
	.align		4
.L_38:
        /*00e8*/ 	.word	index@(_Z10potrf_tilePf)
        /*00ec*/ 	.word	0x00000000


	//----- nvinfo : EIATTR_MIN_STACK_SIZE
	.align		4
.L_39:
        /*00f0*/ 	.byte	0x04, 0x12
        /*00f2*/ 	.short	(.L_41 - .L_40)
	.align		4
.L_40:
        /*00f4*/ 	.word	index@(_Z10load_lowerPfS_iii)
        /*00f8*/ 	.word	0x00000000


	//----- nvinfo : EIATTR_MIN_STACK_SIZE
	.align		4
.L_41:
        /*00fc*/ 	.byte	0x04, 0x12
        /*00fe*/ 	.short	(.L_43 - .L_42)
	.align		4
.L_42:
        /*0100*/ 	.word	index@(_Z11store_lowerPfS_iii)
        /*0104*/ 	.word	0x00000000


	//----- nvinfo : EIATTR_MIN_STACK_SIZE
	.align		4
.L_43:
        /*0108*/ 	.byte	0x04, 0x12
        /*010a*/ 	.short	(.L_45 - .L_44)
	.align		4
.L_44:
        /*010c*/ 	.word	index@(_Z9load_fullPfS_iii)
        /*0110*/ 	.word	0x00000000


	//----- nvinfo : EIATTR_MIN_STACK_SIZE
	.align		4
.L_45:
        /*0114*/ 	.byte	0x04, 0x12
        /*0116*/ 	.short	(.L_47 - .L_46)
	.align		4
.L_46:
        /*0118*/ 	.word	index@(_Z10store_fullPfS_iii)
        /*011c*/ 	.word	0x00000000
.L_47:


//--------------------- .nv.compat                --------------------------
	.section	.nv.compat,"",@"SHT_CUDA_COMPAT_INFO"
	.align	4
        /*0000*/ 	.byte	0x02, 0x09, 0x00, 0x00, 0x02, 0x02, 0x01, 0x00, 0x02, 0x05, 0x05, 0x00, 0x03, 0x07, 0x01, 0x01
        /*0010*/ 	.byte	0x02, 0x03, 0x00, 0x00, 0x02, 0x06, 0x01, 0x00, 0x04, 0x0b, 0x08, 0x00, 0x01, 0x00, 0x00, 0x00
        /*0020*/ 	.byte	0x00, 0x00, 0x00, 0x00


//--------------------- .nv.info._Z9syrk_tilePfS_iiii --------------------------
	.section	.nv.info._Z9syrk_tilePfS_iiii,"",@"SHT_CUDA_INFO"
	.sectionflags	@""
	.align	4


	//----- nvinfo : EIATTR_CUDA_API_VERSION
	.align		4
        /*0000*/ 	.byte	0x04, 0x37
        /*0002*/ 	.short	(.L_49 - .L_48)
.L_48:
        /*0004*/ 	.word	0x00000082


	//----- nvinfo : EIATTR_KPARAM_INFO
	.align		4
.L_49:
        /*0008*/ 	.byte	0x04, 0x17
        /*000a*/ 	.short	(.L_51 - .L_50)
.L_50:
        /*000c*/ 	.word	0x00000000
        /*0010*/ 	.short	0x0005
        /*0012*/ 	.short	0x001c
        /*0014*/ 	.byte	0x00, 0xf0, 0x11, 0x00


	//----- nvinfo : EIATTR_KPARAM_INFO
	.align		4
.L_51:
        /*0018*/ 	.byte	0x04, 0x17
        /*001a*/ 	.short	(.L_53 - .L_52)
.L_52:
        /*001c*/ 	.word	0x00000000
        /*0020*/ 	.short	0x0004
        /*0022*/ 	.short	0x0018
        /*0024*/ 	.byte	0x00, 0xf0, 0x11, 0x00


	//----- nvinfo : EIATTR_KPARAM_INFO
	.align		4
.L_53:
        /*0028*/ 	.byte	0x04, 0x17
        /*002a*/ 	.short	(.L_55 - .L_54)
.L_54:
        /*002c*/ 	.word	0x00000000
        /*0030*/ 	.short	0x0003
        /*0032*/ 	.short	0x0014
        /*0034*/ 	.byte	0x00, 0xf0, 0x11, 0x00


	//----- nvinfo : EIATTR_KPARAM_INFO
	.align		4
.L_55:
        /*0038*/ 	.byte	0x04, 0x17
        /*003a*/ 	.short	(.L_57 - .L_56)
.L_56:
        /*003c*/ 	.word	0x00000000
        /*0040*/ 	.short	0x0002
        /*0042*/ 	.short	0x0010
        /*0044*/ 	.byte	0x00, 0xf0, 0x11, 0x00


	//----- nvinfo : EIATTR_KPARAM_INFO
	.align		4
.L_57:
        /*0048*/ 	.byte	0x04, 0x17
        /*004a*/ 	.short	(.L_59 - .L_58)
.L_58:
        /*004c*/ 	.word	0x00000000
        /*0050*/ 	.short	0x0001
        /*0052*/ 	.short	0x0008
        /*0054*/ 	.byte	0x00, 0xf5, 0x21, 0x00


	//----- nvinfo : EIATTR_KPARAM_INFO
	.align		4
.L_59:
        /*0058*/ 	.byte	0x04, 0x17
        /*005a*/ 	.short	(.L_61 - .L_60)
.L_60:
        /*005c*/ 	.word	0x00000000
        /*0060*/ 	.short	0x0000
        /*0062*/ 	.short	0x0000
        /*0064*/ 	.byte	0x00, 0xf5, 0x21, 0x00


	//----- nvinfo : EIATTR_SPARSE_MMA_MASK
	.align		4
.L_61:
        /*0068*/ 	.byte	0x03, 0x50
        /*006a*/ 	.short	0x0000


	//----- nvinfo : EIATTR_MAXREG_COUNT
	.align		4
        /*006c*/ 	.byte	0x03, 0x1b
        /*006e*/ 	.short	0x00ff


	//----- nvinfo : EIATTR_NUM_BARRIERS
	.align		4
        /*0070*/ 	.byte	0x02, 0x4c
        /*0072*/ 	.byte	0x01
	.zero		1


	//----- nvinfo : EIATTR_MERCURY_ISA_VERSION
	.align		4
        /*0074*/ 	.byte	0x03, 0x5f
        /*0076*/ 	.short	0x0101


	//----- nvinfo : EIATTR_VRC_CTA_INIT_COUNT
	.align		4
        /*0078*/ 	.byte	0x02, 0x4a
	.zero		1
	.zero		1


	//----- nvinfo : EIATTR_EXIT_INSTR_OFFSETS
	.align		4
        /*007c*/ 	.byte	0x04, 0x1c
        /*007e*/ 	.short	(.L_63 - .L_62)


	//   ....[0]....
.L_62:
        /*0080*/ 	.word	0x00000f30


	//----- nvinfo : EIATTR_CBANK_PARAM_SIZE
	.align		4
.L_63:
        /*0084*/ 	.byte	0x03, 0x19
        /*0086*/ 	.short	0x0020


	//----- nvinfo : EIATTR_PARAM_CBANK
	.align		4
        /*0088*/ 	.byte	0x04, 0x0a
        /*008a*/ 	.short	(.L_65 - .L_64)
	.align		4
.L_64:
        /*008c*/ 	.word	index@(.nv.constant0._Z9syrk_tilePfS_iiii)
        /*0090*/ 	.short	0x0380
        /*0092*/ 	.short	0x0020


	//----- nvinfo : EIATTR_SW_WAR
	.align		4
.L_65:
        /*0094*/ 	.byte	0x04, 0x36
        /*0096*/ 	.short	(.L_67 - .L_66)
.L_66:
        /*0098*/ 	.word	0x00000008
.L_67:


//--------------------- .nv.info._Z9trsm_tilePfiii --------------------------
	.section	.nv.info._Z9trsm_tilePfiii,"",@"SHT_CUDA_INFO"
	.sectionflags	@""
	.align	4


	//----- nvinfo : EIATTR_CUDA_API_VERSION
	.align		4
        /*0000*/ 	.byte	0x04, 0x37
        /*0002*/ 	.short	(.L_69 - .L_68)
.L_68:
        /*0004*/ 	.word	0x00000082


	//----- nvinfo : EIATTR_KPARAM_INFO
	.align		4
.L_69:
        /*0008*/ 	.byte	0x04, 0x17
        /*000a*/ 	.short	(.L_71 - .L_70)
.L_70:
        /*000c*/ 	.word	0x00000000
        /*0010*/ 	.short	0x0003
        /*0012*/ 	.short	0x0010
        /*0014*/ 	.byte	0x00, 0xf0, 0x11, 0x00


	//----- nvinfo : EIATTR_KPARAM_INFO
	.align		4
.L_71:
        /*0018*/ 	.byte	0x04, 0x17
        /*001a*/ 	.short	(.L_73 - .L_72)
.L_72:
        /*001c*/ 	.word	0x00000000
        /*0020*/ 	.short	0x0002
        /*0022*/ 	.short	0x000c
        /*0024*/ 	.byte	0x00, 0xf0, 0x11, 0x00


	//----- nvinfo : EIATTR_KPARAM_INFO
	.align		4
.L_73:
        /*0028*/ 	.byte	0x04, 0x17
        /*002a*/ 	.short	(.L_75 - .L_74)
.L_74:
        /*002c*/ 	.word	0x00000000
        /*0030*/ 	.short	0x0001
        /*0032*/ 	.short	0x0008
        /*0034*/ 	.byte	0x00, 0xf0, 0x11, 0x00


	//----- nvinfo : EIATTR_KPARAM_INFO
	.align		4
.L_75:
        /*0038*/ 	.byte	0x04, 0x17
        /*003a*/ 	.short	(.L_77 - .L_76)
.L_76:
        /*003c*/ 	.word	0x00000000
        /*0040*/ 	.short	0x0000
        /*0042*/ 	.short	0x0000
        /*0044*/ 	.byte	0x00, 0xf5, 0x21, 0x00


	//----- nvinfo : EIATTR_SPARSE_MMA_MASK
	.align		4
.L_77:
        /*0048*/ 	.byte	0x03, 0x50
        /*004a*/ 	.short	0x0000


	//----- nvinfo : EIATTR_MAXREG_COUNT
	.align		4
        /*004c*/ 	.byte	0x03, 0x1b
        /*004e*/ 	.short	0x00ff


	//----- nvinfo : EIATTR_NUM_BARRIERS
	.align		4
        /*0050*/ 	.byte	0x02, 0x4c
        /*0052*/ 	.byte	0x01
	.zero		1


	//----- nvinfo : EIATTR_MERCURY_ISA_VERSION
	.align		4
        /*0054*/ 	.byte	0x03, 0x5f
        /*0056*/ 	.short	0x0101


	//----- nvinfo : EIATTR_VRC_CTA_INIT_COUNT
	.align		4
        /*0058*/ 	.byte	0x02, 0x4a
	.zero		1
	.zero		1


	//----- nvinfo : EIATTR_EXIT_INSTR_OFFSETS
	.align		4
        /*005c*/ 	.byte	0x04, 0x1c
        /*005e*/ 	.short	(.L_79 - .L_78)


	//   ....[0]....
.L_78:
        /*0060*/ 	.word	0x00000a50


	//----- nvinfo : EIATTR_CRS_STACK_SIZE
	.align		4
.L_79:
        /*0064*/ 	.byte	0x04, 0x1e
        /*0066*/ 	.short	(.L_81 - .L_80)
.L_80:
        /*0068*/ 	.word	0x00000000


	//----- nvinfo : EIATTR_CBANK_PARAM_SIZE
	.align		4
.L_81:
        /*006c*/ 	.byte	0x03, 0x19
        /*006e*/ 	.short	0x0014


	//----- nvinfo : EIATTR_PARAM_CBANK
	.align		4
        /*0070*/ 	.byte	0x04, 0x0a
        /*0072*/ 	.short	(.L_83 - .L_82)
	.align		4
.L_82:
        /*0074*/ 	.word	index@(.nv.constant0._Z9trsm_tilePfiii)
        /*0078*/ 	.short	0x0380
        /*007a*/ 	.short	0x0014


	//----- nvinfo : EIATTR_SW_WAR
	.align		4
.L_83:
        /*007c*/ 	.byte	0x04, 0x36
        /*007e*/ 	.short	(.L_85 - .L_84)
.L_84:
        /*0080*/ 	.word	0x00000008
.L_85:


//--------------------- .nv.info._Z10potrf_tilePf --------------------------
	.section	.nv.info._Z10potrf_tilePf,"",@"SHT_CUDA_INFO"
	.sectionflags	@""
	.align	4


	//----- nvinfo : EIATTR_CUDA_API_VERSION
	.align		4
        /*0000*/ 	.byte	0x04, 0x37
        /*0002*/ 	.short	(.L_87 - .L_86)
.L_86:
        /*0004*/ 	.word	0x00000082


	//----- nvinfo : EIATTR_KPARAM_INFO
	.align		4
.L_87:
        /*0008*/ 	.byte	0x04, 0x17
        /*000a*/ 	.short	(.L_89 - .L_88)
.L_88:
        /*000c*/ 	.word	0x00000000
        /*0010*/ 	.short	0x0000
        /*0012*/ 	.short	0x0000
        /*0014*/ 	.byte	0x00, 0xf5, 0x21, 0x00


	//----- nvinfo : EIATTR_SPARSE_MMA_MASK
	.align		4
.L_89:
        /*0018*/ 	.byte	0x03, 0x50
        /*001a*/ 	.short	0x0000


	//----- nvinfo : EIATTR_MAXREG_COUNT
	.align		4
        /*001c*/ 	.byte	0x03, 0x1b
        /*001e*/ 	.short	0x00ff


	//----- nvinfo : EIATTR_NUM_BARRIERS
	.align		4
        /*0020*/ 	.byte	0x02, 0x4c
        /*0022*/ 	.byte	0x01
	.zero		1


	//----- nvinfo : EIATTR_MERCURY_ISA_VERSION
	.align		4
        /*0024*/ 	.byte	0x03, 0x5f
        /*0026*/ 	.short	0x0101


	//----- nvinfo : EIATTR_VRC_CTA_INIT_COUNT
	.align		4
        /*0028*/ 	.byte	0x02, 0x4a
	.zero		1
	.zero		1


	//----- nvinfo : EIATTR_EXIT_INSTR_OFFSETS
	.align		4
        /*002c*/ 	.byte	0x04, 0x1c
        /*002e*/ 	.short	(.L_91 - .L_90)


	//   ....[0]....
.L_90:
        /*0030*/ 	.word	0x000010e0


	//----- nvinfo : EIATTR_CRS_STACK_SIZE
	.align		4
.L_91:
        /*0034*/ 	.byte	0x04, 0x1e
        /*0036*/ 	.short	(.L_93 - .L_92)
.L_92:
        /*0038*/ 	.word	0x00000000


	//----- nvinfo : EIATTR_CBANK_PARAM_SIZE
	.align		4
.L_93:
        /*003c*/ 	.byte	0x03, 0x19
        /*003e*/ 	.short	0x0008


	//----- nvinfo : EIATTR_PARAM_CBANK
	.align		4
        /*0040*/ 	.byte	0x04, 0x0a
        /*0042*/ 	.short	(.L_95 - .L_94)
	.align		4
.L_94:
        /*0044*/ 	.word	index@(.nv.constant0._Z10potrf_tilePf)
        /*0048*/ 	.short	0x0380
        /*004a*/ 	.short	0x0008


	//----- nvinfo : EIATTR_SW_WAR
	.align		4
.L_95:
        /*004c*/ 	.byte	0x04, 0x36
        /*004e*/ 	.short	(.L_97 - .L_96)
.L_96:
        /*0050*/ 	.word	0x00000008
.L_97:


//--------------------- .nv.info._Z10load_lowerPfS_iii --------------------------
	.section	.nv.info._Z10load_lowerPfS_iii,"",@"SHT_CUDA_INFO"
	.sectionflags	@""
	.align	4


	//----- nvinfo : EIATTR_CUDA_API_VERSION
	.align		4
        /*0000*/ 	.byte	0x04, 0x37
        /*0002*/ 	.short	(.L_99 - .L_98)
.L_98:
        /*0004*/ 	.word	0x00000082


	//----- nvinfo : EIATTR_KPARAM_INFO
	.align		4
.L_99:
        /*0008*/ 	.byte	0x04, 0x17
        /*000a*/ 	.short	(.L_101 - .L_100)
.L_100:
        /*000c*/ 	.word	0x00000000
        /*0010*/ 	.short	0x0004
        /*0012*/ 	.short	0x0018
        /*0014*/ 	.byte	0x00, 0xf0, 0x11, 0x00


	//----- nvinfo : EIATTR_KPARAM_INFO
	.align		4
.L_101:
        /*0018*/ 	.byte	0x04, 0x17
        /*001a*/ 	.short	(.L_103 - .L_102)
.L_102:
        /*001c*/ 	.word	0x00000000
        /*0020*/ 	.short	0x0003
        /*0022*/ 	.short	0x0014
        /*0024*/ 	.byte	0x00, 0xf0, 0x11, 0x00


	//----- nvinfo : EIATTR_KPARAM_INFO
	.align		4
.L_103:
        /*0028*/ 	.byte	0x04, 0x17
        /*002a*/ 	.short	(.L_105 - .L_104)
.L_104:
        /*002c*/ 	.word	0x00000000
        /*0030*/ 	.short	0x0002
        /*0032*/ 	.short	0x0010
        /*0034*/ 	.byte	0x00, 0xf0, 0x11, 0x00


	//----- nvinfo : EIATTR_KPARAM_INFO
	.align		4
.L_105:
        /*0038*/ 	.byte	0x04, 0x17
        /*003a*/ 	.short	(.L_107 - .L_106)
.L_106:
        /*003c*/ 	.word	0x00000000
        /*0040*/ 	.short	0x0001
        /*0042*/ 	.short	0x0008
        /*0044*/ 	.byte	0x00, 0xf5, 0x21, 0x00


	//----- nvinfo : EIATTR_KPARAM_INFO
	.align		4
.L_107:
        /*0048*/ 	.byte	0x04, 0x17
        /*004a*/ 	.short	(.L_109 - .L_108)
.L_108:
        /*004c*/ 	.word	0x00000000
        /*0050*/ 	.short	0x0000
        /*0052*/ 	.short	0x0000
        /*0054*/ 	.byte	0x00, 0xf5, 0x21, 0x00


	//----- nvinfo : EIATTR_SPARSE_MMA_MASK
	.align		4
.L_109:
        /*0058*/ 	.byte	0x03, 0x50
        /*005a*/ 	.short	0x0000


	//----- nvinfo : EIATTR_MAXREG_COUNT
	.align		4
        /*005c*/ 	.byte	0x03, 0x1b
        /*005e*/ 	.short	0x00ff


	//----- nvinfo : EIATTR_NUM_BARRIERS
	.align		4
        /*0060*/ 	.byte	0x02, 0x4c
        /*0062*/ 	.byte	0x01
	.zero		1


	//----- nvinfo : EIATTR_MERCURY_ISA_VERSION
	.align		4
        /*0064*/ 	.byte	0x03, 0x5f
        /*0066*/ 	.short	0x0101


	//----- nvinfo : EIATTR_VRC_CTA_INIT_COUNT
	.align		4
        /*0068*/ 	.byte	0x02, 0x4a
	.zero		1
	.zero		1


	//----- nvinfo : EIATTR_EXIT_INSTR_OFFSETS
	.align		4
        /*006c*/ 	.byte	0x04, 0x1c
        /*006e*/ 	.short	(.L_111 - .L_110)


	//   ....[0]....
.L_110:
        /*0070*/ 	.word	0x000001c0


	//----- nvinfo : EIATTR_CRS_STACK_SIZE
	.align		4
.L_111:
        /*0074*/ 	.byte	0x04, 0x1e
        /*0076*/ 	.short	(.L_113 - .L_112)
.L_112:
        /*0078*/ 	.word	0x00000000


	//----- nvinfo : EIATTR_CBANK_PARAM_SIZE
	.align		4
.L_113:
        /*007c*/ 	.byte	0x03, 0x19
        /*007e*/ 	.short	0x001c


	//----- nvinfo : EIATTR_PARAM_CBANK
	.align		4
        /*0080*/ 	.byte	0x04, 0x0a
        /*0082*/ 	.short	(.L_115 - .L_114)
	.align		4
.L_114:
        /*0084*/ 	.word	index@(.nv.constant0._Z10load_lowerPfS_iii)
        /*0088*/ 	.short	0x0380
        /*008a*/ 	.short	0x001c


	//----- nvinfo : EIATTR_SW_WAR
	.align		4
.L_115:
        /*008c*/ 	.byte	0x04, 0x36
        /*008e*/ 	.short	(.L_117 - .L_116)
.L_116:
        /*0090*/ 	.word	0x00000008
.L_117:


//--------------------- .nv.info._Z11store_lowerPfS_iii --------------------------
	.section	.nv.info._Z11store_lowerPfS_iii,"",@"SHT_CUDA_INFO"
	.sectionflags	@""
	.align	4


	//----- nvinfo : EIATTR_CUDA_API_VERSION
	.align		4
        /*0000*/ 	.byte	0x04, 0x37
        /*0002*/ 	.short	(.L_119 - .L_118)
.L_118:
        /*0004*/ 	.word	0x00000082


	//----- nvinfo : EIATTR_KPARAM_INFO
	.align		4
.L_119:
        /*0008*/ 	.byte	0x04, 0x17
        /*000a*/ 	.short	(.L_121 - .L_120)
.L_120:
        /*000c*/ 	.word	0x00000000
        /*0010*/ 	.short	0x0004
        /*0012*/ 	.short	0x0018
        /*0014*/ 	.byte	0x00, 0xf0, 0x11, 0x00


	//----- nvinfo : EIATTR_KPARAM_INFO
	.align		4
.L_121:
        /*0018*/ 	.byte	0x04, 0x17
        /*001a*/ 	.short	(.L_123 - .L_122)
.L_122:
        /*001c*/ 	.word	0x00000000
        /*0020*/ 	.short	0x0003
        /*0022*/ 	.short	0x0014
        /*0024*/ 	.byte	0x00, 0xf0, 0x11, 0x00


	//----- nvinfo : EIATTR_KPARAM_INFO
	.align		4
.L_123:
        /*0028*/ 	.byte	0x04, 0x17
        /*002a*/ 	.short	(.L_125 - .L_124)
.L_124:
        /*002c*/ 	.word	0x00000000
        /*0030*/ 	.short	0x0002
        /*0032*/ 	.short	0x0010
        /*0034*/ 	.byte	0x00, 0xf0, 0x11, 0x00


	//----- nvinfo : EIATTR_KPARAM_INFO
	.align		4
.L_125:
        /*0038*/ 	.byte	0x04, 0x17
        /*003a*/ 	.short	(.L_127 - .L_126)
.L_126:
        /*003c*/ 	.word	0x00000000
        /*0040*/ 	.short	0x0001
        /*0042*/ 	.short	0x0008
        /*0044*/ 	.byte	0x00, 0xf5, 0x21, 0x00


	//----- nvinfo : EIATTR_KPARAM_INFO
	.align		4
.L_127:
        /*0048*/ 	.byte	0x04, 0x17
        /*004a*/ 	.short	(.L_129 - .L_128)
.L_128:
        /*004c*/ 	.word	0x00000000
        /*0050*/ 	.short	0x0000
        /*0052*/ 	.short	0x0000
        /*0054*/ 	.byte	0x00, 0xf5, 0x21, 0x00


	//----- nvinfo : EIATTR_SPARSE_MMA_MASK
	.align		4
.L_129:
        /*0058*/ 	.byte	0x03, 0x50
        /*005a*/ 	.short	0x0000


	//----- nvinfo : EIATTR_MAXREG_COUNT
	.align		4
        /*005c*/ 	.byte	0x03, 0x1b
        /*005e*/ 	.short	0x00ff


	//----- nvinfo : EIATTR_NUM_BARRIERS
	.align		4
        /*0060*/ 	.byte	0x02, 0x4c
        /*0062*/ 	.byte	0x01
	.zero		1


	//----- nvinfo : EIATTR_MERCURY_ISA_VERSION
	.align		4
        /*0064*/ 	.byte	0x03, 0x5f
        /*0066*/ 	.short	0x0101


	//----- nvinfo : EIATTR_VRC_CTA_INIT_COUNT
	.align		4
        /*0068*/ 	.byte	0x02, 0x4a
	.zero		1
	.zero		1


	//----- nvinfo : EIATTR_EXIT_INSTR_OFFSETS
	.align		4
        /*006c*/ 	.byte	0x04, 0x1c
        /*006e*/ 	.short	(.L_131 - .L_130)


	//   ....[0]....
.L_130:
        /*0070*/ 	.word	0x00000170


	//----- nvinfo : EIATTR_CBANK_PARAM_SIZE
	.align		4
.L_131:
        /*0074*/ 	.byte	0x03, 0x19
        /*0076*/ 	.short	0x001c


	//----- nvinfo : EIATTR_PARAM_CBANK
	.align		4
        /*0078*/ 	.byte	0x04, 0x0a
        /*007a*/ 	.short	(.L_133 - .L_132)
	.align		4
.L_132:
        /*007c*/ 	.word	index@(.nv.constant0._Z11store_lowerPfS_iii)
        /*0080*/ 	.short	0x0380
        /*0082*/ 	.short	0x001c


	//----- nvinfo : EIATTR_SW_WAR
	.align		4
.L_133:
        /*0084*/ 	.byte	0x04, 0x36
        /*0086*/ 	.short	(.L_135 - .L_134)
.L_134:
        /*0088*/ 	.word	0x00000008
.L_135:


//--------------------- .nv.info._Z9load_fullPfS_iii --------------------------
	.section	.nv.info._Z9load_fullPfS_iii,"",@"SHT_CUDA_INFO"
	.sectionflags	@""
	.align	4


	//----- nvinfo : EIATTR_CUDA_API_VERSION
	.align		4
        /*0000*/ 	.byte	0x04, 0x37
        /*0002*/ 	.short	(.L_137 - .L_136)
.L_136:
        /*0004*/ 	.word	0x00000082


	//----- nvinfo : EIATTR_KPARAM_INFO
	.align		4
.L_137:
        /*0008*/ 	.byte	0x04, 0x17
        /*000a*/ 	.short	(.L_139 - .L_138)
.L_138:
        /*000c*/ 	.word	0x00000000
        /*0010*/ 	.short	0x0004
        /*0012*/ 	.short	0x0018
        /*0014*/ 	.byte	0x00, 0xf0, 0x11, 0x00


	//----- nvinfo : EIATTR_KPARAM_INFO
	.align		4
.L_139:
        /*0018*/ 	.byte	0x04, 0x17
        /*001a*/ 	.short	(.L_141 - .L_140)
.L_140:
        /*001c*/ 	.word	0x00000000
        /*0020*/ 	.short	0x0003
        /*0022*/ 	.short	0x0014
        /*0024*/ 	.byte	0x00, 0xf0, 0x11, 0x00


	//----- nvinfo : EIATTR_KPARAM_INFO
	.align		4
.L_141:
        /*0028*/ 	.byte	0x04, 0x17
        /*002a*/ 	.short	(.L_143 - .L_142)
.L_142:
        /*002c*/ 	.word	0x00000000
        /*0030*/ 	.short	0x0002
        /*0032*/ 	.short	0x0010
        /*0034*/ 	.byte	0x00, 0xf0, 0x11, 0x00


	//----- nvinfo : EIATTR_KPARAM_INFO
	.align		4
.L_143:
        /*0038*/ 	.byte	0x04, 0x17
        /*003a*/ 	.short	(.L_145 - .L_144)
.L_144:
        /*003c*/ 	.word	0x00000000
        /*0040*/ 	.short	0x0001
        /*0042*/ 	.short	0x0008
        /*0044*/ 	.byte	0x00, 0xf5, 0x21, 0x00


	//----- nvinfo : EIATTR_KPARAM_INFO
	.align		4
.L_145:
        /*0048*/ 	.byte	0x04, 0x17
        /*004a*/ 	.short	(.L_147 - .L_146)
.L_146:
        /*004c*/ 	.word	0x00000000
        /*0050*/ 	.short	0x0000
        /*0052*/ 	.short	0x0000
        /*0054*/ 	.byte	0x00, 0xf5, 0x21, 0x00


	//----- nvinfo : EIATTR_SPARSE_MMA_MASK
	.align		4
.L_147:
        /*0058*/ 	.byte	0x03, 0x50
        /*005a*/ 	.short	0x0000


	//----- nvinfo : EIATTR_MAXREG_COUNT
	.align		4
        /*005c*/ 	.byte	0x03, 0x1b
        /*005e*/ 	.short	0x00ff


	//----- nvinfo : EIATTR_NUM_BARRIERS
	.align		4
        /*0060*/ 	.byte	0x02, 0x4c
        /*0062*/ 	.byte	0x01
	.zero		1


	//----- nvinfo : EIATTR_MERCURY_ISA_VERSION
	.align		4
        /*0064*/ 	.byte	0x03, 0x5f
        /*0066*/ 	.short	0x0101


	//----- nvinfo : EIATTR_VRC_CTA_INIT_COUNT
	.align		4
        /*0068*/ 	.byte	0x02, 0x4a
	.zero		1
	.zero		1


	//----- nvinfo : EIATTR_EXIT_INSTR_OFFSETS
	.align		4
        /*006c*/ 	.byte	0x04, 0x1c
        /*006e*/ 	.short	(.L_149 - .L_148)


	//   ....[0]....
.L_148:
        /*0070*/ 	.word	0x00000130


	//----- nvinfo : EIATTR_CBANK_PARAM_SIZE
	.align		4
.L_149:
        /*0074*/ 	.byte	0x03, 0x19
        /*0076*/ 	.short	0x001c


	//----- nvinfo : EIATTR_PARAM_CBANK
	.align		4
        /*0078*/ 	.byte	0x04, 0x0a
        /*007a*/ 	.short	(.L_151 - .L_150)
	.align		4
.L_150:
        /*007c*/ 	.word	index@(.nv.constant0._Z9load_fullPfS_iii)
        /*0080*/ 	.short	0x0380
        /*0082*/ 	.short	0x001c


	//----- nvinfo : EIATTR_SW_WAR
	.align		4
.L_151:
        /*0084*/ 	.byte	0x04, 0x36
        /*0086*/ 	.short	(.L_153 - .L_152)
.L_152:
        /*0088*/ 	.word	0x00000008
.L_153:


//--------------------- .nv.info._Z10store_fullPfS_iii --------------------------
	.section	.nv.info._Z10store_fullPfS_iii,"",@"SHT_CUDA_INFO"
	.sectionflags	@""
	.align	4


	//----- nvinfo : EIATTR_CUDA_API_VERSION
	.align		4
        /*0000*/ 	.byte	0x04, 0x37
        /*0002*/ 	.short	(.L_155 - .L_154)
.L_154:
        /*0004*/ 	.word	0x00000082


	//----- nvinfo : EIATTR_KPARAM_INFO
	.align		4
.L_155:
        /*0008*/ 	.byte	0x04, 0x17
        /*000a*/ 	.short	(.L_157 - .L_156)
.L_156:
        /*000c*/ 	.word	0x00000000
        /*0010*/ 	.short	0x0004
        /*0012*/ 	.short	0x0018
        /*0014*/ 	.byte	0x00, 0xf0, 0x11, 0x00


	//----- nvinfo : EIATTR_KPARAM_INFO
	.align		4
.L_157:
        /*0018*/ 	.byte	0x04, 0x17
        /*001a*/ 	.short	(.L_159 - .L_158)
.L_158:
        /*001c*/ 	.word	0x00000000
        /*0020*/ 	.short	0x0003
        /*0022*/ 	.short	0x0014
        /*0024*/ 	.byte	0x00, 0xf0, 0x11, 0x00


	//----- nvinfo : EIATTR_KPARAM_INFO
	.align		4
.L_159:
        /*0028*/ 	.byte	0x04, 0x17
        /*002a*/ 	.short	(.L_161 - .L_160)
.L_160:
        /*002c*/ 	.word	0x00000000
        /*0030*/ 	.short	0x0002
        /*0032*/ 	.short	0x0010
        /*0034*/ 	.byte	0x00, 0xf0, 0x11, 0x00


	//----- nvinfo : EIATTR_KPARAM_INFO
	.align		4
.L_161:
        /*0038*/ 	.byte	0x04, 0x17
        /*003a*/ 	.short	(.L_163 - .L_162)
.L_162:
        /*003c*/ 	.word	0x00000000
        /*0040*/ 	.short	0x0001
        /*0042*/ 	.short	0x0008
        /*0044*/ 	.byte	0x00, 0xf5, 0x21, 0x00


	//----- nvinfo : EIATTR_KPARAM_INFO
	.align		4
.L_163:
        /*0048*/ 	.byte	0x04, 0x17
        /*004a*/ 	.short	(.L_165 - .L_164)
.L_164:
        /*004c*/ 	.word	0x00000000
        /*0050*/ 	.short	0x0000
        /*0052*/ 	.short	0x0000
        /*0054*/ 	.byte	0x00, 0xf5, 0x21, 0x00


	//----- nvinfo : EIATTR_SPARSE_MMA_MASK
	.align		4
.L_165:
        /*0058*/ 	.byte	0x03, 0x50
        /*005a*/ 	.short	0x0000


	//----- nvinfo : EIATTR_MAXREG_COUNT
	.align		4
        /*005c*/ 	.byte	0x03, 0x1b
        /*005e*/ 	.short	0x00ff


	//----- nvinfo : EIATTR_NUM_BARRIERS
	.align		4
        /*0060*/ 	.byte	0x02, 0x4c
        /*0062*/ 	.byte	0x01
	.zero		1


	//----- nvinfo : EIATTR_MERCURY_ISA_VERSION
	.align		4
        /*0064*/ 	.byte	0x03, 0x5f
        /*0066*/ 	.short	0x0101


	//----- nvinfo : EIATTR_VRC_CTA_INIT_COUNT
	.align		4
        /*0068*/ 	.byte	0x02, 0x4a
	.zero		1
	.zero		1


	//----- nvinfo : EIATTR_EXIT_INSTR_OFFSETS
	.align		4
        /*006c*/ 	.byte	0x04, 0x1c
        /*006e*/ 	.short	(.L_167 - .L_166)


	//   ....[0]....
.L_166:
        /*0070*/ 	.word	0x00000130


	//----- nvinfo : EIATTR_CBANK_PARAM_SIZE
	.align		4
.L_167:
        /*0074*/ 	.byte	0x03, 0x19
        /*0076*/ 	.short	0x001c


	//----- nvinfo : EIATTR_PARAM_CBANK
	.align		4
        /*0078*/ 	.byte	0x04, 0x0a
        /*007a*/ 	.short	(.L_169 - .L_168)
	.align		4
.L_168:
        /*007c*/ 	.word	index@(.nv.constant0._Z10store_fullPfS_iii)
        /*0080*/ 	.short	0x0380
        /*0082*/ 	.short	0x001c


	//----- nvinfo : EIATTR_SW_WAR
	.align		4
.L_169:
        /*0084*/ 	.byte	0x04, 0x36
        /*0086*/ 	.short	(.L_171 - .L_170)
.L_170:
        /*0088*/ 	.word	0x00000008
.L_171:


//--------------------- .nv.callgraph             --------------------------
	.section	.nv.callgraph,"",@"SHT_CUDA_CALLGRAPH"
	.align	4
	.sectionentsize	8
	.align		4
        /*0000*/ 	.word	0x00000000
	.align		4
        /*0004*/ 	.word	0xffffffff
	.align		4
        /*0008*/ 	.word	0x00000000
	.align		4
        /*000c*/ 	.word	0xfffffffe
	.align		4
        /*0010*/ 	.word	0x00000000
	.align		4
        /*0014*/ 	.word	0xfffffffd
	.align		4
        /*0018*/ 	.word	0x00000000
	.align		4
        /*001c*/ 	.word	0xfffffffc


//--------------------- .text._Z9syrk_tilePfS_iiii --------------------------
	.section	.text._Z9syrk_tilePfS_iiii,"ax",@progbits
	.align	128
        .global         _Z9syrk_tilePfS_iiii
        .type           _Z9syrk_tilePfS_iiii,@function
        .size           _Z9syrk_tilePfS_iiii,(.L_x_102 - _Z9syrk_tilePfS_iiii)
        .other          _Z9syrk_tilePfS_iiii,@"STO_CUDA_ENTRY STV_DEFAULT"
_Z9syrk_tilePfS_iiii:
.text._Z9syrk_tilePfS_iiii:
[----:B------:R-:W-:Y:S01]  /*0000*/  LDC R1, c[0x0][0x37c] ;  /* 0x0000df00ff017b82 */ /* 0x000fe20000000800 */
[----:B------:R-:W0:Y:S07]  /*0010*/  S2R R5, SR_TID.X ;  /* 0x0000000000057919 */ /* 0x000e2e0000002100 */
[----:B------:R-:W0:Y:S01]  /*0020*/  LDC.64 R6, c[0x0][0x398] ;  /* 0x0000e600ff067b82 */ /* 0x000e220000000a00 */
[----:B------:R-:W1:Y:S01]  /*0030*/  LDCU UR6, c[0x0][0x364] ;  /* 0x00006c80ff0677ac */ /* 0x000e620008000800 */
[----:B------:R-:W1:Y:S01]  /*0040*/  S2R R10, SR_TID.Y ;  /* 0x00000000000a7919 */ /* 0x000e620000002200 */
[----:B------:R-:W0:Y:S05]  /*0050*/  LDCU UR7, c[0x0][0x360] ;  /* 0x00006c00ff0777ac */ /* 0x000e2a0008000800 */
[----:B------:R-:W2:Y:S01]  /*0060*/  LDC.64 R2, c[0x0][0x390] ;  /* 0x0000e400ff027b82 */ /* 0x000ea20000000a00 */
[----:B------:R-:W3:Y:S07]  /*0070*/  LDCU.64 UR4, c[0x0][0x358] ;  /* 0x00006b00ff0477ac */ /* 0x000eee0008000a00 */
[----:B------:R-:W4:Y:S01]  /*0080*/  LDC.64 R12, c[0x0][0x380] ;  /* 0x0000e000ff0c7b82 */ /* 0x000f220000000a00 */
[----:B0-----:R-:W-:-:S02]  /*0090*/  IMAD R6, R6, UR7, R5 ;  /* 0x0000000706067c24 */ /* 0x001fc4000f8e0205 */
[----:B--2---:R-:W-:Y:S02]  /*00a0*/  IMAD R0, R2, UR7, RZ ;  /* 0x0000000702007c24 */ /* 0x004fe4000f8e02ff */
[----:B-1----:R-:W-:Y:S02]  /*00b0*/  IMAD R4, R3, UR6, R10 ;  /* 0x0000000603047c24 */ /* 0x002fe4000f8e020a */
[-CC-:B------:R-:W-:Y:S02]  /*00c0*/  IMAD R6, R6, R7.reuse, R0.reuse ;  /* 0x0000000706067224 */ /* 0x180fe400078e0200 */
[----:B------:R-:W-:Y:S02]  /*00d0*/  IMAD R4, R4, R7, R0 ;  /* 0x0000000704047224 */ /* 0x000fe400078e0200 */
[C-C-:B----4-:R-:W-:Y:S01]  /*00e0*/  IMAD.WIDE.U32 R2, R6.reuse, 0x4, R12.reuse ;  /* 0x0000000406027825 */ /* 0x150fe200078e000c */
[----:B------:R-:W-:Y:S02]  /*00f0*/  IADD3 R19, PT, PT, R6, 0x1, RZ ;  /* 0x0000000106137810 */ /* 0x000fe40007ffe0ff */
[C---:B------:R-:W-:Y:S01]  /*0100*/  IADD3 R21, PT, PT, R4.reuse, 0x1, RZ ;  /* 0x0000000104157810 */ /* 0x040fe20007ffe0ff */
[C-C-:B------:R-:W-:Y:S01]  /*0110*/  IMAD.WIDE.U32 R8, R4.reuse, 0x4, R12.reuse ;  /* 0x0000000404087825 */ /* 0x140fe200078e000c */
[----:B------:R-:W-:Y:S01]  /*0120*/  IADD3 R23, PT, PT, R4, 0x2, RZ ;  /* 0x0000000204177810 */ /* 0x000fe20007ffe0ff */
[----:B---3--:R0:W2:Y:S01]  /*0130*/  LDG.E R16, desc[UR4][R2.64] ;  /* 0x0000000402107981 */ /* 0x0080a2000c1e1900 */
[----:B------:R-:W-:Y:S01]  /*0140*/  IADD3 R25, PT, PT, R6, 0x2, RZ ;  /* 0x0000000206197810 */ /* 0x000fe20007ffe0ff */
[----:B------:R-:W-:-:S02]  /*0150*/  IMAD.WIDE.U32 R18, R19, 0x4, R12 ;  /* 0x0000000413127825 */ /* 0x000fc400078e000c */
[----:B------:R1:W2:Y:S02]  /*0160*/  LDG.E R17, desc[UR4][R8.64] ;  /* 0x0000000408117981 */ /* 0x0002a4000c1e1900 */
[--C-:B------:R-:W-:Y:S02]  /*0170*/  IMAD.WIDE.U32 R20, R21, 0x4, R12.reuse ;  /* 0x0000000415147825 */ /* 0x100fe400078e000c */
[----:B------:R-:W3:Y:S02]  /*0180*/  LDG.E R15, desc[UR4][R18.64] ;  /* 0x00000004120f7981 */ /* 0x000ee4000c1e1900 */
[--C-:B------:R-:W-:Y:S02]  /*0190*/  IMAD.WIDE.U32 R22, R23, 0x4, R12.reuse ;  /* 0x0000000417167825 */ /* 0x100fe400078e000c */
[----:B------:R4:W3:Y:S02]  /*01a0*/  LDG.E R14, desc[UR4][R20.64] ;  /* 0x00000004140e7981 */ /* 0x0008e4000c1e1900 */
[----:B------:R-:W-:Y:S01]  /*01b0*/  IMAD.WIDE.U32 R24, R25, 0x4, R12 ;  /* 0x0000000419187825 */ /* 0x000fe200078e000c */
[----:B0-----:R-:W-:Y:S01]  /*01c0*/  IADD3 R3, PT, PT, R6, 0x3, RZ ;  /* 0x0000000306037810 */ /* 0x001fe20007ffe0ff */
[----:B------:R-:W5:Y:S01]  /*01d0*/  LDG.E R22, desc[UR4][R22.64] ;  /* 0x0000000416167981 */ /* 0x000f62000c1e1900 */
[----:B------:R-:W-:-:S03]  /*01e0*/  IADD3 R27, PT, PT, R4, 0x3, RZ ;  /* 0x00000003041b7810 */ /* 0x000fc60007ffe0ff */
[----:B------:R0:W5:Y:S01]  /*01f0*/  LDG.E R7, desc[UR4][R24.64] ;  /* 0x0000000418077981 */ /* 0x000162000c1e1900 */
[----:B------:R-:W-:-:S04]  /*0200*/  IMAD.WIDE.U32 R2, R3, 0x4, R12 ;  /* 0x0000000403027825 */ /* 0x000fc800078e000c */
[--C-:B------:R-:W-:Y:S01]  /*0210*/  IMAD.WIDE.U32 R26, R27, 0x4, R12.reuse ;  /* 0x000000041b1a7825 */ /* 0x100fe200078e000c */
[----:B------:R0:W5:Y:S04]  /*0220*/  LDG.E R0, desc[UR4][R2.64] ;  /* 0x0000000402007981 */ /* 0x000168000c1e1900 */
[----:B------:R-:W5:Y:S01]  /*0230*/  LDG.E R11, desc[UR4][R26.64] ;  /* 0x000000041a0b7981 */ /* 0x000f62000c1e1900 */
[----:B-1----:R-:W-:Y:S02]  /*0240*/  IADD3 R9, PT, PT, R4, 0x4, RZ ;  /* 0x0000000404097810 */ /* 0x002fe40007ffe0ff */
[C---:B----4-:R-:W-:Y:S02]  /*0250*/  IADD3 R21, PT, PT, R6.reuse, 0x4, RZ ;  /* 0x0000000406157810 */ /* 0x050fe40007ffe0ff */
[----:B------:R-:W-:Y:S01]  /*0260*/  IADD3 R19, PT, PT, R6, 0x5, RZ ;  /* 0x0000000506137810 */ /* 0x000fe20007ffe0ff */
[----:B------:R-:W-:Y:S01]  /*0270*/  IMAD.WIDE.U32 R8, R9, 0x4, R12 ;  /* 0x0000000409087825 */ /* 0x000fe200078e000c */
[----:B------:R-:W-:-:S03]  /*0280*/  IADD3 R33, PT, PT, R4, 0x5, RZ ;  /* 0x0000000504217810 */ /* 0x000fc60007ffe0ff */
[--C-:B------:R-:W-:Y:S01]  /*0290*/  IMAD.WIDE.U32 R20, R21, 0x4, R12.reuse ;  /* 0x0000000415147825 */ /* 0x100fe200078e000c */
[----:B0-----:R-:W-:Y:S01]  /*02a0*/  IADD3 R25, PT, PT, R6, 0x6, RZ ;  /* 0x0000000606197810 */ /* 0x001fe20007ffe0ff */
[----:B------:R-:W4:Y:S01]  /*02b0*/  LDG.E R8, desc[UR4][R8.64] ;  /* 0x0000000408087981 */ /* 0x000f22000c1e1900 */
[----:B------:R-:W-:Y:S01]  /*02c0*/  IADD3 R3, PT, PT, R4, 0x6, RZ ;  /* 0x0000000604037810 */ /* 0x000fe20007ffe0ff */
[--C-:B------:R-:W-:Y:S01]  /*02d0*/  IMAD.WIDE.U32 R18, R19, 0x4, R12.reuse ;  /* 0x0000000413127825 */ /* 0x100fe200078e000c */
[----:B------:R-:W-:Y:S01]  /*02e0*/  IADD3 R23, PT, PT, R6, 0x7, RZ ;  /* 0x0000000706177810 */ /* 0x000fe20007ffe0ff */
[----:B------:R0:W4:Y:S02]  /*02f0*/  LDG.E R29, desc[UR4][R20.64] ;  /* 0x00000004141d7981 */ /* 0x000124000c1e1900 */
[--C-:B------:R-:W-:Y:S01]  /*0300*/  IMAD.WIDE.U32 R32, R33, 0x4, R12.reuse ;  /* 0x0000000421207825 */ /* 0x100fe200078e000c */
[----:B------:R-:W-:Y:S01]  /*0310*/  IADD3 R31, PT, PT, R4, 0x7, RZ ;  /* 0x00000007041f7810 */ /* 0x000fe20007ffe0ff */
[----:B------:R1:W4:Y:S02]  /*0320*/  LDG.E R27, desc[UR4][R18.64] ;  /* 0x00000004121b7981 */ /* 0x000324000c1e1900 */
[----:B------:R-:W-:-:S02]  /*0330*/  IMAD.WIDE.U32 R24, R25, 0x4, R12 ;  /* 0x0000000419187825 */ /* 0x000fc400078e000c */
[----:B------:R1:W4:Y:S02]  /*0340*/  LDG.E R28, desc[UR4][R32.64] ;  /* 0x00000004201c7981 */ /* 0x000324000c1e1900 */
[--C-:B------:R-:W-:Y:S02]  /*0350*/  IMAD.WIDE.U32 R2, R3, 0x4, R12.reuse ;  /* 0x0000000403027825 */ /* 0x100fe400078e000c */
[----:B------:R-:W4:Y:S02]  /*0360*/  LDG.E R25, desc[UR4][R24.64] ;  /* 0x0000000418197981 */ /* 0x000f24000c1e1900 */
[--C-:B0-----:R-:W-:Y:S01]  /*0370*/  IMAD.WIDE.U32 R20, R23, 0x4, R12.reuse ;  /* 0x0000000417147825 */ /* 0x101fe200078e000c */
[----:B-1----:R-:W-:Y:S01]  /*0380*/  IADD3 R19, PT, PT, R6, 0x8, RZ ;  /* 0x0000000806137810 */ /* 0x002fe20007ffe0ff */
[----:B------:R-:W4:Y:S01]  /*0390*/  LDG.E R2, desc[UR4][R2.64] ;  /* 0x0000000402027981 */ /* 0x000f22000c1e1900 */
[----:B------:R-:W-:Y:S01]  /*03a0*/  IADD3 R23, PT, PT, R4, 0x8, RZ ;  /* 0x0000000804177810 */ /* 0x000fe20007ffe0ff */
[----:B------:R-:W-:Y:S01]  /*03b0*/  IMAD.WIDE.U32 R30, R31, 0x4, R12 ;  /* 0x000000041f1e7825 */ /* 0x000fe200078e000c */
[----:B------:R-:W-:Y:S01]  /*03c0*/  IADD3 R35, PT, PT, R6, 0x9, RZ ;  /* 0x0000000906237810 */ /* 0x000fe20007ffe0ff */
[----:B------:R0:W4:Y:S01]  /*03d0*/  LDG.E R9, desc[UR4][R20.64] ;  /* 0x0000000414097981 */ /* 0x000122000c1e1900 */
[----:B------:R-:W-:-:S03]  /*03e0*/  IADD3 R33, PT, PT, R4, 0x9, RZ ;  /* 0x0000000904217810 */ /* 0x000fc60007ffe0ff */
[----:B------:R1:W4:Y:S02]  /*03f0*/  LDG.E R18, desc[UR4][R30.64] ;  /* 0x000000041e127981 */ /* 0x000324000c1e1900 */
[----:B0-----:R-:W-:Y:S01]  /*0400*/  IMAD.WIDE.U32 R20, R33, 0x4, R12 ;  /* 0x0000000421147825 */ /* 0x001fe200078e000c */
[----:B------:R-:W-:Y:S02]  /*0410*/  IADD3 R33, PT, PT, R6, 0xa, RZ ;  /* 0x0000000a06217810 */ /* 0x000fe40007ffe0ff */
[----:B-1----:R-:W-:-:S03]  /*0420*/  IADD3 R31, PT, PT, R4, 0xa, RZ ;  /* 0x0000000a041f7810 */ /* 0x002fc60007ffe0ff */
[----:B------:R-:W-:-:S04]  /*0430*/  IMAD.WIDE.U32 R32, R33, 0x4, R12 ;  /* 0x0000000421207825 */ /* 0x000fc800078e000c */
[----:B------:R-:W-:-:S04]  /*0440*/  IMAD.WIDE.U32 R30, R31, 0x4, R12 ;  /* 0x000000041f1e7825 */ /* 0x000fc800078e000c */
[----:B--2---:R-:W-:Y:S01]  /*0450*/  FFMA R26, R16, R17, RZ ;  /* 0x00000011101a7223 */ /* 0x004fe200000000ff */
[----:B------:R-:W-:-:S05]  /*0460*/  IMAD.WIDE.U32 R16, R19, 0x4, R12 ;  /* 0x0000000413107825 */ /* 0x000fca00078e000c */
[----:B------:R0:W2:Y:S01]  /*0470*/  LDG.E R19, desc[UR4][R16.64] ;  /* 0x0000000410137981 */ /* 0x0000a2000c1e1900 */
[----:B---3--:R-:W-:Y:S01]  /*0480*/  FFMA R26, R15, R14, R26 ;  /* 0x0000000e0f1a7223 */ /* 0x008fe2000000001a */
[----:B------:R-:W-:-:S05]  /*0490*/  IMAD.WIDE.U32 R14, R23, 0x4, R12 ;  /* 0x00000004170e7825 */ /* 0x000fca00078e000c */
[----:B------:R1:W2:Y:S01]  /*04a0*/  LDG.E R24, desc[UR4][R14.64] ;  /* 0x000000040e187981 */ /* 0x0002a2000c1e1900 */
[----:B-----5:R-:W-:Y:S01]  /*04b0*/  FFMA R7, R7, R22, R26 ;  /* 0x0000001607077223 */ /* 0x020fe2000000001a */
[----:B------:R-:W-:Y:S01]  /*04c0*/  IMAD.WIDE.U32 R22, R35, 0x4, R12 ;  /* 0x0000000423167825 */ /* 0x000fe200078e000c */
[----:B0-----:R-:W-:Y:S01]  /*04d0*/  IADD3 R17, PT, PT, R6, 0xb, RZ ;  /* 0x0000000b06117810 */ /* 0x001fe20007ffe0ff */
[----:B------:R-:W3:Y:S01]  /*04e0*/  LDG.E R26, desc[UR4][R20.64] ;  /* 0x00000004141a7981 */ /* 0x000ee2000c1e1900 */
[----:B------:R-:W-:-:S03]  /*04f0*/  IADD3 R35, PT, PT, R4, 0xb, RZ ;  /* 0x0000000b04237810 */ /* 0x000fc60007ffe0ff */
[----:B------:R0:W3:Y:S01]  /*0500*/  LDG.E R3, desc[UR4][R22.64] ;  /* 0x0000000416037981 */ /* 0x0000e2000c1e1900 */
[----:B-1----:R-:W-:-:S04]  /*0510*/  IMAD.WIDE.U32 R14, R17, 0x4, R12 ;  /* 0x00000004110e7825 */ /* 0x002fc800078e000c */
[----:B------:R-:W-:Y:S02]  /*0520*/  FFMA R11, R0, R11, R7 ;  /* 0x0000000b000b7223 */ /* 0x000fe40000000007 */
[----:B------:R1:W5:Y:S01]  /*0530*/  LDG.E R0, desc[UR4][R32.64] ;  /* 0x0000000420007981 */ /* 0x000362000c1e1900 */
[----:B0-----:R-:W-:-:S03]  /*0540*/  IADD3 R23, PT, PT, R6, 0xc, RZ ;  /* 0x0000000c06177810 */ /* 0x001fc60007ffe0ff */
[----:B------:R0:W5:Y:S01]  /*0550*/  LDG.E R7, desc[UR4][R30.64] ;  /* 0x000000041e077981 */ /* 0x000162000c1e1900 */
[----:B------:R-:W-:-:S03]  /*0560*/  IMAD.WIDE.U32 R16, R35, 0x4, R12 ;  /* 0x0000000423107825 */ /* 0x000fc600078e000c */
[----:B------:R0:W5:Y:S01]  /*0570*/  LDG.E R14, desc[UR4][R14.64] ;  /* 0x000000040e0e7981 */ /* 0x000162000c1e1900 */
[--C-:B------:R-:W-:Y:S01]  /*0580*/  IMAD.WIDE.U32 R20, R23, 0x4, R12.reuse ;  /* 0x0000000417147825 */ /* 0x100fe200078e000c */
[----:B------:R-:W-:Y:S02]  /*0590*/  IADD3 R23, PT, PT, R4, 0xc, RZ ;  /* 0x0000000c04177810 */ /* 0x000fe40007ffe0ff */
[----:B------:R-:W5:Y:S03]  /*05a0*/  LDG.E R17, desc[UR4][R16.64] ;  /* 0x0000000410117981 */ /* 0x000f66000c1e1900 */
[----:B------:R-:W-:Y:S01]  /*05b0*/  IMAD.WIDE.U32 R22, R23, 0x4, R12 ;  /* 0x0000000417167825 */ /* 0x000fe200078e000c */
[----:B------:R-:W5:Y:S05]  /*05c0*/  LDG.E R20, desc[UR4][R20.64] ;  /* 0x0000000414147981 */ /* 0x000f6a000c1e1900 */
[----:B------:R-:W5:Y:S01]  /*05d0*/  LDG.E R23, desc[UR4][R22.64] ;  /* 0x0000000416177981 */ /* 0x000f62000c1e1900 */
[----:B----4-:R-:W-:Y:S01]  /*05e0*/  FFMA R8, R29, R8, R11 ;  /* 0x000000081d087223 */ /* 0x010fe2000000000b */
[----:B-1----:R-:W-:-:S03]  /*05f0*/  IADD3 R33, PT, PT, R6, 0xd, RZ ;  /* 0x0000000d06217810 */ /* 0x002fc60007ffe0ff */
[----:B------:R-:W-:Y:S01]  /*0600*/  FFMA R8, R27, R28, R8 ;  /* 0x0000001c1b087223 */ /* 0x000fe20000000008 */
[C---:B------:R-:W-:Y:S02]  /*0610*/  IADD3 R35, PT, PT, R4.reuse, 0xd, RZ ;  /* 0x0000000d04237810 */ /* 0x040fe40007ffe0ff */
[----:B------:R-:W-:Y:S01]  /*0620*/  IADD3 R29, PT, PT, R4, 0xe, RZ ;  /* 0x0000000e041d7810 */ /* 0x000fe20007ffe0ff */
[----:B------:R-:W-:Y:S01]  /*0630*/  FFMA R2, R25, R2, R8 ;  /* 0x0000000219027223 */ /* 0x000fe20000000008 */
[C---:B0-----:R-:W-:Y:S01]  /*0640*/  IADD3 R31, PT, PT, R6.reuse, 0xe, RZ ;  /* 0x0000000e061f7810 */ /* 0x041fe20007ffe0ff */
[----:B------:R-:W-:Y:S01]  /*0650*/  IMAD.WIDE.U32 R32, R33, 0x4, R12 ;  /* 0x0000000421207825 */ /* 0x000fe200078e000c */
[----:B------:R-:W-:-:S03]  /*0660*/  IADD3 R15, PT, PT, R6, 0xf, RZ ;  /* 0x0000000f060f7810 */ /* 0x000fc60007ffe0ff */
[----:B------:R-:W-:Y:S01]  /*0670*/  FFMA R18, R9, R18, R2 ;  /* 0x0000001209127223 */ /* 0x000fe20000000002 */
[--C-:B------:R-:W-:Y:S01]  /*0680*/  IMAD.WIDE.U32 R34, R35, 0x4, R12.reuse ;  /* 0x0000000423227825 */ /* 0x100fe200078e000c */
[----:B------:R-:W-:Y:S01]  /*0690*/  IADD3 R37, PT, PT, R4, 0xf, RZ ;  /* 0x0000000f04257810 */ /* 0x000fe20007ffe0ff */
[----:B------:R-:W4:Y:S02]  /*06a0*/  LDG.E R8, desc[UR4][R32.64] ;  /* 0x0000000420087981 */ /* 0x000f24000c1e1900 */
[--C-:B------:R-:W-:Y:S02]  /*06b0*/  IMAD.WIDE.U32 R28, R29, 0x4, R12.reuse ;  /* 0x000000041d1c7825 */ /* 0x100fe400078e000c */
[----:B------:R-:W4:Y:S02]  /*06c0*/  LDG.E R11, desc[UR4][R34.64] ;  /* 0x00000004220b7981 */ /* 0x000f24000c1e1900 */
[--C-:B------:R-:W-:Y:S01]  /*06d0*/  IMAD.WIDE.U32 R30, R31, 0x4, R12.reuse ;  /* 0x000000041f1e7825 */ /* 0x100fe200078e000c */
[----:B------:R-:W-:Y:S01]  /*06e0*/  IADD3 R27, PT, PT, R6, 0x10, RZ ;  /* 0x00000010061b7810 */ /* 0x000fe20007ffe0ff */
[----:B------:R0:W4:Y:S02]  /*06f0*/  LDG.E R9, desc[UR4][R28.64] ;  /* 0x000000041c097981 */ /* 0x000124000c1e1900 */
[----:B------:R-:W-:-:S02]  /*0700*/  IMAD.WIDE.U32 R36, R37, 0x4, R12 ;  /* 0x0000000425247825 */ /* 0x000fc400078e000c */
[----:B------:R1:W4:Y:S01]  /*0710*/  LDG.E R2, desc[UR4][R30.64] ;  /* 0x000000041e027981 */ /* 0x000322000c1e1900 */
[----:B------:R-:W-:-:S03]  /*0720*/  IADD3 R25, PT, PT, R4, 0x11, RZ ;  /* 0x0000001104197810 */ /* 0x000fc60007ffe0ff */
[----:B------:R-:W4:Y:S01]  /*0730*/  LDG.E R16, desc[UR4][R36.64] ;  /* 0x0000000424107981 */ /* 0x000f22000c1e1900 */
[----:B0-----:R-:W-:Y:S01]  /*0740*/  IMAD.WIDE.U32 R28, R15, 0x4, R12 ;  /* 0x000000040f1c7825 */ /* 0x001fe200078e000c */
[----:B------:R-:W-:-:S04]  /*0750*/  IADD3 R35, PT, PT, R6, 0x12, RZ ;  /* 0x0000001206237810 */ /* 0x000fc80007ffe0ff */
[----:B------:R-:W4:Y:S01]  /*0760*/  LDG.E R15, desc[UR4][R28.64] ;  /* 0x000000041c0f7981 */ /* 0x000f22000c1e1900 */
[----:B------:R-:W-:Y:S01]  /*0770*/  IADD3 R33, PT, PT, R6, 0x13, RZ ;  /* 0x0000001306217810 */ /* 0x000fe20007ffe0ff */
[----:B------:R-:W-:-:S04]  /*0780*/  IMAD.WIDE.U32 R34, R35, 0x4, R12 ;  /* 0x0000000423227825 */ /* 0x000fc800078e000c */
[----:B------:R-:W-:-:S04]  /*0790*/  IMAD.WIDE.U32 R32, R33, 0x4, R12 ;  /* 0x0000000421207825 */ /* 0x000fc800078e000c */
[----:B--2---:R-:W-:Y:S01]  /*07a0*/  FFMA R18, R19, R24, R18 ;  /* 0x0000001813127223 */ /* 0x004fe20000000012 */
[----:B------:R-:W-:-:S05]  /*07b0*/  IADD3 R19, PT, PT, R4, 0x10, RZ ;  /* 0x0000001004137810 */ /* 0x000fca0007ffe0ff */
[----:B-1----:R-:W-:Y:S01]  /*07c0*/  IMAD.WIDE.U32 R30, R19, 0x4, R12 ;  /* 0x00000004131e7825 */ /* 0x002fe200078e000c */
[----:B------:R-:W-:-:S03]  /*07d0*/  IADD3 R19, PT, PT, R6, 0x11, RZ ;  /* 0x0000001106137810 */ /* 0x000fc60007ffe0ff */
[----:B---3--:R-:W-:Y:S01]  /*07e0*/  FFMA R21, R3, R26, R18 ;  /* 0x0000001a03157223 */ /* 0x008fe20000000012 */
[--C-:B------:R-:W-:Y:S01]  /*07f0*/  IMAD.WIDE.U32 R26, R27, 0x4, R12.reuse ;  /* 0x000000041b1a7825 */ /* 0x100fe200078e000c */
[----:B------:R0:W2:Y:S03]  /*0800*/  LDG.E R3, desc[UR4][R30.64] ;  /* 0x000000041e037981 */ /* 0x0000a6000c1e1900 */
[--C-:B------:R-:W-:Y:S01]  /*0810*/  IMAD.WIDE.U32 R18, R19, 0x4, R12.reuse ;  /* 0x0000000413127825 */ /* 0x100fe200078e000c */
[----:B------:R1:W2:Y:S03]  /*0820*/  LDG.E R22, desc[UR4][R26.64] ;  /* 0x000000041a167981 */ /* 0x0002a6000c1e1900 */
[----:B------:R-:W-:-:S04]  /*0830*/  IMAD.WIDE.U32 R24, R25, 0x4, R12 ;  /* 0x0000000419187825 */ /* 0x000fc800078e000c */
[----:B-----5:R-:W-:Y:S01]  /*0840*/  FFMA R21, R0, R7, R21 ;  /* 0x0000000700157223 */ /* 0x020fe20000000015 */
[C---:B------:R-:W-:Y:S01]  /*0850*/  IADD3 R7, PT, PT, R4.reuse, 0x12, RZ ;  /* 0x0000001204077810 */ /* 0x040fe20007ffe0ff */
[----:B------:R3:W5:Y:S01]  /*0860*/  LDG.E R0, desc[UR4][R18.64] ;  /* 0x0000000412007981 */ /* 0x000762000c1e1900 */
[----:B0-----:R-:W-:-:S03]  /*0870*/  IADD3 R31, PT, PT, R4, 0x13, RZ ;  /* 0x00000013041f7810 */ /* 0x001fc60007ffe0ff */
[----:B-1----:R-:W-:-:S04]  /*0880*/  IMAD.WIDE.U32 R26, R7, 0x4, R12 ;  /* 0x00000004071a7825 */ /* 0x002fc800078e000c */
[----:B------:R-:W-:Y:S01]  /*0890*/  FFMA R29, R14, R17, R21 ;  /* 0x000000110e1d7223 */ /* 0x000fe20000000015 */
[----:B------:R0:W5:Y:S01]  /*08a0*/  LDG.E R7, desc[UR4][R24.64] ;  /* 0x0000000418077981 */ /* 0x000162000c1e1900 */
[----:B------:R-:W-:Y:S02]  /*08b0*/  IADD3 R21, PT, PT, R4, 0x14, RZ ;  /* 0x0000001404157810 */ /* 0x000fe40007ffe0ff */
[----:B---3--:R-:W-:Y:S01]  /*08c0*/  IADD3 R19, PT, PT, R6, 0x14, RZ ;  /* 0x0000001406137810 */ /* 0x008fe20007ffe0ff */
[----:B------:R-:W-:Y:S01]  /*08d0*/  IMAD.WIDE.U32 R30, R31, 0x4, R12 ;  /* 0x000000041f1e7825 */ /* 0x000fe200078e000c */
[----:B------:R-:W3:Y:S03]  /*08e0*/  LDG.E R17, desc[UR4][R34.64] ;  /* 0x0000000422117981 */ /* 0x000ee6000c1e1900 */
[----:B------:R-:W-:Y:S01]  /*08f0*/  FFMA R29, R20, R23, R29 ;  /* 0x00000017141d7223 */ /* 0x000fe2000000001d */
[----:B------:R1:W3:Y:S01]  /*0900*/  LDG.E R14, desc[UR4][R26.64] ;  /* 0x000000041a0e7981 */ /* 0x0002e2000c1e1900 */
[----:B0-----:R-:W-:Y:S01]  /*0910*/  IADD3 R25, PT, PT, R6, 0x15, RZ ;  /* 0x0000001506197810 */ /* 0x001fe20007ffe0ff */
[----:B------:R-:W-:-:S02]  /*0920*/  IMAD.WIDE.U32 R18, R19, 0x4, R12 ;  /* 0x0000000413127825 */ /* 0x000fc400078e000c */
[----:B------:R-:W3:Y:S02]  /*0930*/  LDG.E R23, desc[UR4][R32.64] ;  /* 0x0000000420177981 */ /* 0x000ee4000c1e1900 */
[--C-:B------:R-:W-:Y:S02]  /*0940*/  IMAD.WIDE.U32 R20, R21, 0x4, R12.reuse ;  /* 0x0000000415147825 */ /* 0x100fe400078e000c */
[----:B------:R0:W3:Y:S01]  /*0950*/  LDG.E R28, desc[UR4][R30.64] ;  /* 0x000000041e1c7981 */ /* 0x0000e2000c1e1900 */
[----:B-1----:R-:W-:Y:S01]  /*0960*/  IADD3 R27, PT, PT, R4, 0x15, RZ ;  /* 0x00000015041b7810 */ /* 0x002fe20007ffe0ff */
[--C-:B------:R-:W-:Y:S02]  /*0970*/  IMAD.WIDE.U32 R24, R25, 0x4, R12.reuse ;  /* 0x0000000419187825 */ /* 0x100fe400078e000c */
[----:B------:R1:W3:Y:S02]  /*0980*/  LDG.E R18, desc[UR4][R18.64] ;  /* 0x0000000412127981 */ /* 0x0002e4000c1e1900 */
[----:B------:R-:W-:-:S02]  /*0990*/  IMAD.WIDE.U32 R26, R27, 0x4, R12 ;  /* 0x000000041b1a7825 */ /* 0x000fc400078e000c */
[----:B------:R-:W3:Y:S04]  /*09a0*/  LDG.E R21, desc[UR4][R20.64] ;  /* 0x0000000414157981 */ /* 0x000ee8000c1e1900 */
[----:B------:R1:W3:Y:S04]  /*09b0*/  LDG.E R24, desc[UR4][R24.64] ;  /* 0x0000000418187981 */ /* 0x0002e8000c1e1900 */
[----:B------:R-:W3:Y:S01]  /*09c0*/  LDG.E R27, desc[UR4][R26.64] ;  /* 0x000000041a1b7981 */ /* 0x000ee2000c1e1900 */
[----:B----4-:R-:W-:-:S04]  /*09d0*/  FFMA R11, R8, R11, R29 ;  /* 0x0000000b080b7223 */ /* 0x010fc8000000001d */
[----:B------:R-:W-:Y:S01]  /*09e0*/  FFMA R2, R2, R9, R11 ;  /* 0x0000000902027223 */ /* 0x000fe2000000000b */
[C---:B------:R-:W-:Y:S02]  /*09f0*/  IADD3 R37, PT, PT, R6.reuse, 0x16, RZ ;  /* 0x0000001606257810 */ /* 0x040fe40007ffe0ff */
[----:B0-----:R-:W-:Y:S01]  /*0a00*/  IADD3 R31, PT, PT, R6, 0x18, RZ ;  /* 0x00000018061f7810 */ /* 0x001fe20007ffe0ff */
[----:B------:R-:W-:Y:S01]  /*0a10*/  FFMA R15, R15, R16, R2 ;  /* 0x000000100f0f7223 */ /* 0x000fe20000000002 */
[C---:B------:R-:W-:Y:S01]  /*0a20*/  IADD3 R33, PT, PT, R4.reuse, 0x16, RZ ;  /* 0x0000001604217810 */ /* 0x040fe20007ffe0ff */
[----:B------:R-:W-:Y:S01]  /*0a30*/  IMAD.WIDE.U32 R36, R37, 0x4, R12 ;  /* 0x0000000425247825 */ /* 0x000fe200078e000c */
[----:B-1----:R-:W-:-:S03]  /*0a40*/  IADD3 R19, PT, PT, R4, 0x18, RZ ;  /* 0x0000001804137810 */ /* 0x002fc60007ffe0ff */
[--C-:B------:R-:W-:Y:S01]  /*0a50*/  IMAD.WIDE.U32 R30, R31, 0x4, R12.reuse ;  /* 0x000000041f1e7825 */ /* 0x100fe200078e000c */
[----:B------:R-:W-:Y:S01]  /*0a60*/  IADD3 R35, PT, PT, R4, 0x17, RZ ;  /* 0x0000001704237810 */ /* 0x000fe20007ffe0ff */
[----:B------:R0:W4:Y:S01]  /*0a70*/  LDG.E R9, desc[UR4][R36.64] ;  /* 0x0000000424097981 */ /* 0x000122000c1e1900 */
[----:B------:R-:W-:Y:S01]  /*0a80*/  IADD3 R25, PT, PT, R6, 0x19, RZ ;  /* 0x0000001906197810 */ /* 0x000fe20007ffe0ff */
[----:B------:R-:W-:-:S04]  /*0a90*/  IMAD.WIDE.U32 R32, R33, 0x4, R12 ;  /* 0x0000000421207825 */ /* 0x000fc800078e000c */
[--C-:B------:R-:W-:Y:S01]  /*0aa0*/  IMAD.WIDE.U32 R34, R35, 0x4, R12.reuse ;  /* 0x0000000423227825 */ /* 0x100fe200078e000c */
[----:B------:R1:W4:Y:S03]  /*0ab0*/  LDG.E R2, desc[UR4][R32.64] ;  /* 0x0000000420027981 */ /* 0x000326000c1e1900 */
[----:B0-----:R-:W-:Y:S01]  /*0ac0*/  IMAD.WIDE.U32 R36, R19, 0x4, R12 ;  /* 0x0000000413247825 */ /* 0x001fe200078e000c */
[----:B------:R-:W-:-:S03]  /*0ad0*/  IADD3 R29, PT, PT, R6, 0x1a, RZ ;  /* 0x0000001a061d7810 */ /* 0x000fc60007ffe0ff */
[----:B-1----:R-:W-:Y:S01]  /*0ae0*/  IMAD.WIDE.U32 R32, R25, 0x4, R12 ;  /* 0x0000000419207825 */ /* 0x002fe200078e000c */
[----:B------:R-:W-:Y:S02]  /*0af0*/  IADD3 R25, PT, PT, R4, 0x1b, RZ ;  /* 0x0000001b04197810 */ /* 0x000fe40007ffe0ff */
[----:B------:R-:W-:Y:S02]  /*0b00*/  IADD3 R11, PT, PT, R6, 0x17, RZ ;  /* 0x00000017060b7810 */ /* 0x000fe40007ffe0ff */
[----:B------:R-:W-:-:S03]  /*0b10*/  LEA R5, R10, R5, 0x5 ;  /* 0x000000050a057211 */ /* 0x000fc600078e28ff */
[----:B------:R-:W-:-:S05]  /*0b20*/  IMAD.WIDE.U32 R10, R11, 0x4, R12 ;  /* 0x000000040b0a7825 */ /* 0x000fca00078e000c */
[----:B------:R-:W4:Y:S04]  /*0b30*/  LDG.E R8, desc[UR4][R10.64] ;  /* 0x000000040a087981 */ /* 0x000f28000c1e1900 */
[----:B------:R-:W4:Y:S01]  /*0b40*/  LDG.E R10, desc[UR4][R36.64] ;  /* 0x00000004240a7981 */ /* 0x000f22000c1e1900 */
[----:B--2---:R-:W-:-:S03]  /*0b50*/  FFMA R15, R22, R3, R15 ;  /* 0x00000003160f7223 */ /* 0x004fc6000000000f */
[----:B------:R0:W2:Y:S01]  /*0b60*/  LDG.E R3, desc[UR4][R34.64] ;  /* 0x0000000422037981 */ /* 0x0000a2000c1e1900 */
[----:B-----5:R-:W-:Y:S01]  /*0b70*/  FFMA R16, R0, R7, R15 ;  /* 0x0000000700107223 */ /* 0x020fe2000000000f */
[----:B------:R-:W-:Y:S02]  /*0b80*/  IADD3 R15, PT, PT, R4, 0x19, RZ ;  /* 0x00000019040f7810 */ /* 0x000fe40007ffe0ff */
[----:B------:R1:W5:Y:S01]  /*0b90*/  LDG.E R7, desc[UR4][R30.64] ;  /* 0x000000041e077981 */ /* 0x000362000c1e1900 */
[----:B0-----:R-:W-:-:S03]  /*0ba0*/  IADD3 R35, PT, PT, R6, 0x1d, RZ ;  /* 0x0000001d06237810 */ /* 0x001fc60007ffe0ff */
[----:B------:R0:W5:Y:S01]  /*0bb0*/  LDG.E R0, desc[UR4][R32.64] ;  /* 0x0000000420007981 */ /* 0x000162000c1e1900 */
[----:B---3--:R-:W-:Y:S01]  /*0bc0*/  FFMA R14, R17, R14, R16 ;  /* 0x0000000e110e7223 */ /* 0x008fe20000000010 */
[----:B------:R-:W-:Y:S01]  /*0bd0*/  IADD3 R17, PT, PT, R4, 0x1a, RZ ;  /* 0x0000001a04117810 */ /* 0x000fe20007ffe0ff */
[----:B-1----:R-:W-:Y:S01]  /*0be0*/  IMAD.WIDE.U32 R30, R15, 0x4, R12 ;  /* 0x000000040f1e7825 */ /* 0x002fe200078e000c */
[----:B------:R-:W-:-:S03]  /*0bf0*/  IADD3 R15, PT, PT, R6, 0x1b, RZ ;  /* 0x0000001b060f7810 */ /* 0x000fc60007ffe0ff */
[----:B------:R-:W-:Y:S01]  /*0c00*/  FFMA R19, R23, R28, R14 ;  /* 0x0000001c17137223 */ /* 0x000fe2000000000e */
[--C-:B------:R-:W-:Y:S01]  /*0c10*/  IMAD.WIDE.U32 R16, R17, 0x4, R12.reuse ;  /* 0x0000000411107825 */ /* 0x100fe200078e000c */
[----:B------:R-:W3:Y:S03]  /*0c20*/  LDG.E R11, desc[UR4][R30.64] ;  /* 0x000000041e0b7981 */ /* 0x000ee6000c1e1900 */
[----:B------:R-:W-:Y:S01]  /*0c30*/  IMAD.WIDE.U32 R22, R15, 0x4, R12 ;  /* 0x000000040f167825 */ /* 0x000fe200078e000c */
[----:B------:R1:W3:Y:S03]  /*0c40*/  LDG.E R20, desc[UR4][R16.64] ;  /* 0x0000000410147981 */ /* 0x0002e6000c1e1900 */
[----:B------:R-:W-:Y:S01]  /*0c50*/  FFMA R19, R18, R21, R19 ;  /* 0x0000001512137223 */ /* 0x000fe20000000013 */
[----:B0-----:R-:W-:Y:S01]  /*0c60*/  IMAD.WIDE.U32 R32, R25, 0x4, R12 ;  /* 0x0000000419207825 */ /* 0x001fe200078e000c */
[----:B------:R0:W3:Y:S01]  /*0c70*/  LDG.E R14, desc[UR4][R22.64] ;  /* 0x00000004160e7981 */ /* 0x0000e2000c1e1900 */
[----:B------:R-:W-:-:S02]  /*0c80*/  IADD3 R25, PT, PT, R4, 0x1c, RZ ;  /* 0x0000001c04197810 */ /* 0x000fc40007ffe0ff */
[----:B------:R-:W-:Y:S01]  /*0c90*/  IMAD.WIDE.U32 R28, R29, 0x4, R12 ;  /* 0x000000041d1c7825 */ /* 0x000fe200078e000c */
[----:B------:R0:W3:Y:S03]  /*0ca0*/  LDG.E R21, desc[UR4][R32.64] ;  /* 0x0000000420157981 */ /* 0x0000e6000c1e1900 */
[----:B------:R-:W-:Y:S01]  /*0cb0*/  FFMA R24, R24, R27, R19 ;  /* 0x0000001b18187223 */ /* 0x000fe20000000013 */
[----:B------:R-:W-:Y:S01]  /*0cc0*/  IADD3 R19, PT, PT, R4, 0x1d, RZ ;  /* 0x0000001d04137810 */ /* 0x000fe20007ffe0ff */
[--C-:B-1----:R-:W-:Y:S01]  /*0cd0*/  IMAD.WIDE.U32 R16, R35, 0x4, R12.reuse ;  /* 0x0000000423107825 */ /* 0x102fe200078e000c */
[----:B------:R1:W3:Y:S03]  /*0ce0*/  LDG.E R15, desc[UR4][R28.64] ;  /* 0x000000041c0f7981 */ /* 0x0002e6000c1e1900 */
[----:B0-----:R-:W-:Y:S01]  /*0cf0*/  IMAD.WIDE.U32 R22, R19, 0x4, R12 ;  /* 0x0000000413167825 */ /* 0x001fe200078e000c */
[----:B------:R-:W-:-:S02]  /*0d00*/  IADD3 R19, PT, PT, R6, 0x1e, RZ ;  /* 0x0000001e06137810 */ /* 0x000fc40007ffe0ff */
[----:B------:R-:W-:Y:S02]  /*0d10*/  IADD3 R33, PT, PT, R4, 0x1e, RZ ;  /* 0x0000001e04217810 */ /* 0x000fe40007ffe0ff */
[----:B------:R-:W-:Y:S01]  /*0d20*/  IADD3 R31, PT, PT, R6, 0x1c, RZ ;  /* 0x0000001c061f7810 */ /* 0x000fe20007ffe0ff */
[----:B------:R-:W3:Y:S01]  /*0d30*/  LDG.E R26, desc[UR4][R22.64] ;  /* 0x00000004161a7981 */ /* 0x000ee2000c1e1900 */
[----:B-1----:R-:W-:-:S03]  /*0d40*/  IMAD.WIDE.U32 R28, R25, 0x4, R12 ;  /* 0x00000004191c7825 */ /* 0x002fc600078e000c */
[----:B------:R0:W3:Y:S01]  /*0d50*/  LDG.E R25, desc[UR4][R16.64] ;  /* 0x0000000410197981 */ /* 0x0000e2000c1e1900 */
[----:B------:R-:W-:Y:S01]  /*0d60*/  IADD3 R35, PT, PT, R6, 0x1f, RZ ;  /* 0x0000001f06237810 */ /* 0x000fe20007ffe0ff */
[--C-:B------:R-:W-:Y:S02]  /*0d70*/  IMAD.WIDE.U32 R30, R31, 0x4, R12.reuse ;  /* 0x000000041f1e7825 */ /* 0x100fe400078e000c */
[----:B------:R-:W3:Y:S02]  /*0d80*/  LDG.E R28, desc[UR4][R28.64] ;  /* 0x000000041c1c7981 */ /* 0x000ee4000c1e1900 */
[--C-:B0-----:R-:W-:Y:S02]  /*0d90*/  IMAD.WIDE.U32 R16, R19, 0x4, R12.reuse ;  /* 0x0000000413107825 */ /* 0x101fe400078e000c */
[----:B------:R-:W3:Y:S02]  /*0da0*/  LDG.E R27, desc[UR4][R30.64] ;  /* 0x000000041e1b7981 */ /* 0x000ee4000c1e1900 */
[----:B------:R-:W-:Y:S01]  /*0db0*/  IMAD.WIDE.U32 R18, R33, 0x4, R12 ;  /* 0x0000000421127825 */ /* 0x000fe200078e000c */
[----:B------:R-:W-:-:S02]  /*0dc0*/  IADD3 R33, PT, PT, R4, 0x1f, RZ ;  /* 0x0000001f04217810 */ /* 0x000fc40007ffe0ff */
[----:B------:R0:W3:Y:S01]  /*0dd0*/  LDG.E R4, desc[UR4][R16.64] ;  /* 0x0000000410047981 */ /* 0x0000e2000c1e1900 */
[----:B------:R-:W-:-:S03]  /*0de0*/  IMAD.WIDE.U32 R22, R35, 0x4, R12 ;  /* 0x0000000423167825 */ /* 0x000fc600078e000c */
[----:B------:R-:W3:Y:S04]  /*0df0*/  LDG.E R19, desc[UR4][R18.64] ;  /* 0x0000000412137981 */ /* 0x000ee8000c1e1900 */
[----:B------:R-:W3:Y:S01]  /*0e00*/  LDG.E R6, desc[UR4][R22.64] ;  /* 0x0000000416067981 */ /* 0x000ee2000c1e1900 */
[----:B0-----:R-:W-:Y:S02]  /*0e10*/  IMAD.WIDE.U32 R16, R33, 0x4, R12 ;  /* 0x0000000421107825 */ /* 0x001fe400078e000c */
[----:B------:R-:W0:Y:S03]  /*0e20*/  LDC.64 R12, c[0x0][0x388] ;  /* 0x0000e200ff0c7b82 */ /* 0x000e260000000a00 */
[----:B------:R-:W3:Y:S01]  /*0e30*/  LDG.E R29, desc[UR4][R16.64] ;  /* 0x00000004101d7981 */ /* 0x000ee2000c1e1900 */
[----:B0-----:R-:W-:-:S05]  /*0e40*/  IMAD.WIDE.U32 R12, R5, 0x4, R12 ;  /* 0x00000004050c7825 */ /* 0x001fca00078e000c */
[----:B------:R-:W3:Y:S01]  /*0e50*/  LDG.E R5, desc[UR4][R12.64] ;  /* 0x000000040c057981 */ /* 0x000ee2000c1e1900 */
[----:B----4-:R-:W-:-:S04]  /*0e60*/  FFMA R9, R9, R2, R24 ;  /* 0x0000000209097223 */ /* 0x010fc80000000018 */
[----:B--2---:R-:W-:-:S04]  /*0e70*/  FFMA R8, R8, R3, R9 ;  /* 0x0000000308087223 */ /* 0x004fc80000000009 */
[----:B-----5:R-:W-:-:S04]  /*0e80*/  FFMA R7, R7, R10, R8 ;  /* 0x0000000a07077223 */ /* 0x020fc80000000008 */
[----:B---3--:R-:W-:-:S04]  /*0e90*/  FFMA R0, R0, R11, R7 ;  /* 0x0000000b00007223 */ /* 0x008fc80000000007 */
[----:B------:R-:W-:-:S04]  /*0ea0*/  FFMA R15, R15, R20, R0 ;  /* 0x000000140f0f7223 */ /* 0x000fc80000000000 */
[----:B------:R-:W-:-:S04]  /*0eb0*/  FFMA R14, R14, R21, R15 ;  /* 0x000000150e0e7223 */ /* 0x000fc8000000000f */
[----:B------:R-:W-:-:S04]  /*0ec0*/  FFMA R14, R27, R28, R14 ;  /* 0x0000001c1b0e7223 */ /* 0x000fc8000000000e */
[----:B------:R-:W-:-:S04]  /*0ed0*/  FFMA R25, R25, R26, R14 ;  /* 0x0000001a19197223 */ /* 0x000fc8000000000e */
[----:B------:R-:W-:-:S04]  /*0ee0*/  FFMA R19, R4, R19, R25 ;  /* 0x0000001304137223 */ /* 0x000fc80000000019 */
[----:B------:R-:W-:-:S04]  /*0ef0*/  FFMA R6, R6, R29, R19 ;  /* 0x0000001d06067223 */ /* 0x000fc80000000013 */
[----:B------:R-:W-:-:S05]  /*0f00*/  FADD R5, -R6, R5 ;  /* 0x0000000506057221 */ /* 0x000fca0000000100 */
[----:B------:R-:W-:Y:S01]  /*0f10*/  STG.E desc[UR4][R12.64], R5 ;  /* 0x000000050c007986 */ /* 0x000fe2000c101904 */
[----:B------:R-:W-:Y:S06]  /*0f20*/  BAR.SYNC.DEFER_BLOCKING 0x0 ;  /* 0x0000000000007b1d */ /* 0x000fec0000010000 */
[----:B------:R-:W-:Y:S05]  /*0f30*/  EXIT ;  /* 0x000000000000794d */ /* 0x000fea0003800000 */
.L_x_0:
[----:B------:R-:W-:-:S00]  /*0f40*/  BRA `(.L_x_0) ;  /* 0xfffffffc00fc7947 */ /* 0x000fc0000383ffff */
[----:B------:R-:W-:-:S00]  /*0f50*/  NOP ;  /* 0x0000000000007918 */ /* 0x000fc00000000000 */
        /* <DEDUP_REMOVED lines=10> */
.L_x_102:


//--------------------- .text._Z9trsm_tilePfiii   --------------------------
	.section	.text._Z9trsm_tilePfiii,"ax",@progbits
	.align	128
        .global         _Z9trsm_tilePfiii
        .type           _Z9trsm_tilePfiii,@function
        .size           _Z9trsm_tilePfiii,(.L_x_99 - _Z9trsm_tilePfiii)
        .other          _Z9trsm_tilePfiii,@"STO_CUDA_ENTRY STV_DEFAULT"
_Z9trsm_tilePfiii:
.text._Z9trsm_tilePfiii:
[----:B------:R-:W-:Y:S01]  /*0000*/  LDC R1, c[0x0][0x37c] ;  /* 0x0000df00ff017b82 */ /* 0x000fe20000000800 */
[----:B------:R-:W0:Y:S07]  /*0010*/  S2R R0, SR_TID.Y ;  /* 0x0000000000007919 */ /* 0x000e2e0000002200 */
[----:B------:R-:W1:Y:S01]  /*0020*/  LDC.64 R6, c[0x0][0x388] ;  /* 0x0000e200ff067b82 */ /* 0x000e620000000a00 */
[----:B------:R-:W0:Y:S01]  /*0030*/  LDCU UR4, c[0x0][0x364] ;  /* 0x00006c80ff0477ac */ /* 0x000e220008000800 */
[----:B------:R-:W2:Y:S01]  /*0040*/  S2R R15, SR_TID.X ;  /* 0x00000000000f7919 */ /* 0x000ea20000002100 */
[----:B------:R-:W1:Y:S05]  /*0050*/  LDCU UR5, c[0x0][0x360] ;  /* 0x00006c00ff0577ac */ /* 0x000e6a0008000800 */
[----:B------:R-:W3:Y:S01]  /*0060*/  LDC.64 R8, c[0x0][0x380] ;  /* 0x0000e000ff087b82 */ /* 0x000ee20000000a00 */
[----:B------:R-:W4:Y:S01]  /*0070*/  LDCU UR8, c[0x0][0x390] ;  /* 0x00007200ff0877ac */ /* 0x000f220008000800 */
[----:B------:R-:W0:Y:S06]  /*0080*/  LDCU.64 UR6, c[0x0][0x358] ;  /* 0x00006b00ff0677ac */ /* 0x000e2c0008000a00 */
[----:B------:R-:W3:Y:S01]  /*0090*/  LDC.64 R4, c[0x0][0x380] ;  /* 0x0000e000ff047b82 */ /* 0x000ee20000000a00 */
[----:B-1----:R-:W-:-:S02]  /*00a0*/  IMAD R19, R6, UR5, RZ ;  /* 0x0000000506137c24 */ /* 0x002fc4000f8e02ff */
[----:B0-----:R-:W-:Y:S01]  /*00b0*/  IMAD R0, R7, UR4, R0 ;  /* 0x0000000407007c24 */ /* 0x001fe2000f8e0200 */
[----:B------:R-:W-:Y:S01]  /*00c0*/  UMOV UR4, URZ ;  /* 0x000000ff00047c82 */ /* 0x000fe20008000000 */
[----:B--2---:R-:W-:Y:S02]  /*00d0*/  IMAD R6, R6, UR5, R15 ;  /* 0x0000000506067c24 */ /* 0x004fe4000f8e020f */
[--C-:B----4-:R-:W-:Y:S02]  /*00e0*/  IMAD R17, R0, UR8, R19.reuse ;  /* 0x0000000800117c24 */ /* 0x110fe4000f8e0213 */
[----:B------:R-:W-:Y:S02]  /*00f0*/  IMAD R19, R6, UR8, R19 ;  /* 0x0000000806137c24 */ /* 0x000fe4000f8e0213 */
[----:B---3--:R-:W-:-:S04]  /*0100*/  IMAD.WIDE R2, R17, 0x4, R8 ;  /* 0x0000000411027825 */ /* 0x008fc800078e0208 */
[----:B------:R-:W-:-:S04]  /*0110*/  IMAD.WIDE R10, R19, 0x4, R8 ;  /* 0x00000004130a7825 */ /* 0x000fc800078e0208 */
[--C-:B------:R-:W-:Y:S01]  /*0120*/  IMAD R7, R0, UR8, R6.reuse ;  /* 0x0000000800077c24 */ /* 0x100fe2000f8e0206 */
[----:B------:R-:W-:Y:S01]  /*0130*/  IADD3 R0, P0, PT, R2, 0x8, RZ ;  /* 0x0000000802007810 */ /* 0x000fe20007f1e0ff */
[----:B------:R-:W-:Y:S01]  /*0140*/  IMAD R13, R6, UR8, R6 ;  /* 0x00000008060d7c24 */ /* 0x000fe2000f8e0206 */
[----:B------:R-:W-:Y:S01]  /*0150*/  IADD3 R12, P1, PT, R10, 0x8, RZ ;  /* 0x000000080a0c7810 */ /* 0x000fe20007f3e0ff */
[----:B------:R-:W-:Y:S01]  /*0160*/  IMAD.WIDE R6, R7, 0x4, R8 ;  /* 0x0000000407067825 */ /* 0x000fe200078e0208 */
[----:B------:R-:W-:-:S03]  /*0170*/  IADD3 R2, PT, PT, -R15, RZ, RZ ;  /* 0x000000ff0f027210 */ /* 0x000fc60007ffe1ff */
[----:B------:R-:W-:-:S04]  /*0180*/  IMAD.WIDE R8, R13, 0x4, R8 ;  /* 0x000000040d087825 */ /* 0x000fc800078e0208 */
[----:B------:R-:W-:Y:S02]  /*0190*/  IMAD.X R21, RZ, RZ, R3, P0 ;  /* 0x000000ffff157224 */ /* 0x000fe400000e0603 */
[----:B------:R-:W-:-:S07]  /*01a0*/  IMAD.X R13, RZ, RZ, R11, P1 ;  /* 0x000000ffff0d7224 */ /* 0x000fce00008e060b */
.L_x_23:
[----:B------:R-:W-:Y:S01]  /*01b0*/  ISETP.NE.AND P0, PT, R2, RZ, PT ;  /* 0x000000ff0200720c */ /* 0x000fe20003f05270 */
[----:B------:R-:W-:Y:S01]  /*01c0*/  BSSY.RECONVERGENT B0, `(.L_x_1) ;  /* 0x0000014000007945 */ /* 0x000fe20003800200 */
[----:B------:R-:W-:Y:S02]  /*01d0*/  IMAD.MOV.U32 R10, RZ, RZ, R0 ;  /* 0x000000ffff0a7224 */ /* 0x000fe400078e0000 */
[----:B------:R-:W-:-:S09]  /*01e0*/  IMAD.MOV.U32 R11, RZ, RZ, R21 ;  /* 0x000000ffff0b7224 */ /* 0x000fd200078e0015 */
[----:B0-----:R-:W-:Y:S05]  /*01f0*/  @P0 BRA `(.L_x_2) ;  /* 0x0000000000400947 */ /* 0x001fea0003800000 */
[----:B------:R-:W2:Y:S04]  /*0200*/  LDG.E R3, desc[UR6][R8.64] ;  /* 0x0000000608037981 */ /* 0x000ea8000c1e1900 */
[----:B------:R-:W3:Y:S01]  /*0210*/  LDG.E R0, desc[UR6][R6.64] ;  /* 0x0000000606007981 */ /* 0x000ee2000c1e1900 */
[----:B------:R-:W-:Y:S01]  /*0220*/  BSSY.RECONVERGENT B1, `(.L_x_3) ;  /* 0x000000c000017945 */ /* 0x000fe20003800200 */
[----:B--2---:R-:W0:Y:S08]  /*0230*/  MUFU.RCP R14, R3 ;  /* 0x00000003000e7308 */ /* 0x004e300000001000 */
[----:B---3--:R-:W1:Y:S01]  /*0240*/  FCHK P0, R0, R3 ;  /* 0x0000000300007302 */ /* 0x008e620000000000 */
[----:B0-----:R-:W-:-:S04]  /*0250*/  FFMA R21, -R3, R14, 1 ;  /* 0x3f80000003157423 */ /* 0x001fc8000000010e */
[----:B------:R-:W-:-:S04]  /*0260*/  FFMA R21, R14, R21, R14 ;  /* 0x000000150e157223 */ /* 0x000fc8000000000e */
[----:B------:R-:W-:-:S04]  /*0270*/  FFMA R14, R0, R21, RZ ;  /* 0x00000015000e7223 */ /* 0x000fc800000000ff */
[----:B------:R-:W-:-:S04]  /*0280*/  FFMA R16, -R3, R14, R0 ;  /* 0x0000000e03107223 */ /* 0x000fc80000000100 */
[----:B------:R-:W-:Y:S01]  /*0290*/  FFMA R21, R21, R16, R14 ;  /* 0x0000001015157223 */ /* 0x000fe2000000000e */
[----:B-1----:R-:W-:Y:S06]  /*02a0*/  @!P0 BRA `(.L_x_4) ;  /* 0x00000000000c8947 */ /* 0x002fec0003800000 */
[----:B------:R-:W-:-:S07]  /*02b0*/  MOV R14, 0x2d0 ;  /* 0x000002d0000e7802 */ /* 0x000fce0000000f00 */
[----:B------:R-:W-:Y:S05]  /*02c0*/  CALL.REL.NOINC `($__internal_0_$__cuda_sm3x_div_rn_noftz_f32_slowpath) ;  /* 0x0000000400e47944 */ /* 0x000fea0003c00000 */
[----:B------:R-:W-:-:S07]  /*02d0*/  MOV R21, R0 ;  /* 0x0000000000157202 */ /* 0x000fce0000000f00 */
.L_x_4:
[----:B------:R-:W-:Y:S05]  /*02e0*/  BSYNC.RECONVERGENT B1 ;  /* 0x0000000000017941 */ /* 0x000fea0003800200 */
.L_x_3:
[----:B------:R0:W-:Y:S02]  /*02f0*/  STG.E desc[UR6][R6.64], R21 ;  /* 0x0000001506007986 */ /* 0x0001e4000c101906 */
.L_x_2:
[----:B------:R-:W-:Y:S05]  /*0300*/  BSYNC.RECONVERGENT B0 ;  /* 0x0000000000007941 */ /* 0x000fea0003800200 */
.L_x_1:
[----:B------:R-:W-:Y:S01]  /*0310*/  BAR.SYNC.DEFER_BLOCKING 0x0 ;  /* 0x0000000000007b1d */ /* 0x000fe20000010000 */
[----:B------:R-:W-:-:S05]  /*0320*/  ISETP.GT.U32.AND P0, PT, R15, UR4, PT ;  /* 0x000000040f007c0c */ /* 0x000fca000bf04070 */
[----:B------:R-:W-:Y:S08]  /*0330*/  BSSY.RECONVERGENT B0, `(.L_x_5) ;  /* 0x0000009000007945 */ /* 0x000ff00003800200 */
[----:B------:R-:W-:Y:S05]  /*0340*/  @!P0 BRA `(.L_x_6) ;  /* 0x00000000001c8947 */ /* 0x000fea0003800000 */
[--C-:B0-----:R-:W-:Y:S01]  /*0350*/  IMAD.WIDE R20, R19, 0x4, R4.reuse ;  /* 0x0000000413147825 */ /* 0x101fe200078e0204 */
[----:B------:R-:W2:Y:S03]  /*0360*/  LDG.E R3, desc[UR6][R6.64] ;  /* 0x0000000606037981 */ /* 0x000ea6000c1e1900 */
[----:B------:R-:W-:Y:S02]  /*0370*/  IMAD.WIDE R22, R17, 0x4, R4 ;  /* 0x0000000411167825 */ /* 0x000fe400078e0204 */
[----:B------:R-:W2:Y:S04]  /*0380*/  LDG.E R20, desc[UR6][R20.64] ;  /* 0x0000000614147981 */ /* 0x000ea8000c1e1900 */
[----:B------:R-:W2:Y:S02]  /*0390*/  LDG.E R23, desc[UR6][R22.64] ;  /* 0x0000000616177981 */ /* 0x000ea4000c1e1900 */
[----:B--2---:R-:W-:-:S05]  /*03a0*/  FFMA R3, -R20, R23, R3 ;  /* 0x0000001714037223 */ /* 0x004fca0000000103 */
[----:B------:R1:W-:Y:S02]  /*03b0*/  STG.E desc[UR6][R6.64], R3 ;  /* 0x0000000306007986 */ /* 0x0003e4000c101906 */
.L_x_6:
[----:B------:R-:W-:Y:S05]  /*03c0*/  BSYNC.RECONVERGENT B0 ;  /* 0x0000000000007941 */ /* 0x000fea0003800200 */
.L_x_5:
[----:B------:R-:W-:Y:S01]  /*03d0*/  UIADD3 UR5, UPT, UPT, UR4, 0x1, URZ ;  /* 0x0000000104057890 */ /* 0x000fe2000fffe0ff */
[----:B------:R-:W-:Y:S05]  /*03e0*/  BAR.SYNC.DEFER_BLOCKING 0x0 ;  /* 0x0000000000007b1d */ /* 0x000fea0000010000 */
[----:B------:R-:W-:Y:S01]  /*03f0*/  ISETP.NE.AND P0, PT, R15, UR5, PT ;  /* 0x000000050f007c0c */ /* 0x000fe2000bf05270 */
[----:B------:R-:W-:-:S12]  /*0400*/  BSSY.RECONVERGENT B0, `(.L_x_7) ;  /* 0x0000012000007945 */ /* 0x000fd80003800200 */
[----:B------:R-:W-:Y:S05]  /*0410*/  @P0 BRA `(.L_x_8) ;  /* 0x0000000000400947 */ /* 0x000fea0003800000 */
[----:B-1----:R-:W2:Y:S04]  /*0420*/  LDG.E R3, desc[UR6][R8.64] ;  /* 0x0000000608037981 */ /* 0x002ea8000c1e1900 */
        /* <DEDUP_REMOVED lines=12> */
[----:B------:R-:W-:-:S07]  /*04f0*/  IMAD.MOV.U32 R21, RZ, RZ, R0 ;  /* 0x000000ffff157224 */ /* 0x000fce00078e0000 */
.L_x_10:
[----:B------:R-:W-:Y:S05]  /*0500*/  BSYNC.RECONVERGENT B1 ;  /* 0x0000000000017941 */ /* 0x000fea0003800200 */
.L_x_9:
[----:B------:R2:W-:Y:S02]  /*0510*/  STG.E desc[UR6][R6.64], R21 ;  /* 0x0000001506007986 */ /* 0x0005e4000c101906 */
.L_x_8:
[----:B------:R-:W-:Y:S05]  /*0520*/  BSYNC.RECONVERGENT B0 ;  /* 0x0000000000007941 */ /* 0x000fea0003800200 */
.L_x_7:
[----:B------:R-:W-:Y:S01]  /*0530*/  BAR.SYNC.DEFER_BLOCKING 0x0 ;  /* 0x0000000000007b1d */ /* 0x000fe20000010000 */
[----:B------:R-:W-:-:S05]  /*0540*/  ISETP.GT.U32.AND P0, PT, R15, UR5, PT ;  /* 0x000000050f007c0c */ /* 0x000fca000bf04070 */
[----:B------:R-:W-:Y:S08]  /*0550*/  BSSY.RECONVERGENT B0, `(.L_x_11) ;  /* 0x0000007000007945 */ /* 0x000ff00003800200 */
[----:B------:R-:W-:Y:S05]  /*0560*/  @!P0 BRA `(.L_x_12) ;  /* 0x0000000000148947 */ /* 0x000fea0003800000 */
[----:B------:R-:W3:Y:S04]  /*0570*/  LDG.E R0, desc[UR6][R12.64+-0x4] ;  /* 0xfffffc060c007981 */ /* 0x000ee8000c1e1900 */
[----:B-1----:R-:W3:Y:S04]  /*0580*/  LDG.E R3, desc[UR6][R10.64+-0x4] ;  /* 0xfffffc060a037981 */ /* 0x002ee8000c1e1900 */
[----:B0-2---:R-:W3:Y:S02]  /*0590*/  LDG.E R21, desc[UR6][R6.64] ;  /* 0x0000000606157981 */ /* 0x005ee4000c1e1900 */
[----:B---3--:R-:W-:-:S05]  /*05a0*/  FFMA R3, -R0, R3, R21 ;  /* 0x0000000300037223 */ /* 0x008fca0000000115 */
[----:B------:R3:W-:Y:S02]  /*05b0*/  STG.E desc[UR6][R6.64], R3 ;  /* 0x0000000306007986 */ /* 0x0007e4000c101906 */
.L_x_12:
[----:B------:R-:W-:Y:S05]  /*05c0*/  BSYNC.RECONVERGENT B0 ;  /* 0x0000000000007941 */ /* 0x000fea0003800200 */
.L_x_11:
[----:B------:R-:W-:Y:S01]  /*05d0*/  UIADD3 UR5, UPT, UPT, UR4, 0x2, URZ ;  /* 0x0000000204057890 */ /* 0x000fe2000fffe0ff */
[----:B------:R-:W-:Y:S05]  /*05e0*/  BAR.SYNC.DEFER_BLOCKING 0x0 ;  /* 0x0000000000007b1d */ /* 0x000fea0000010000 */
[----:B------:R-:W-:Y:S01]  /*05f0*/  ISETP.NE.AND P0, PT, R15, UR5, PT ;  /* 0x000000050f007c0c */ /* 0x000fe2000bf05270 */
[----:B------:R-:W-:-:S12]  /*0600*/  BSSY.RECONVERGENT B0, `(.L_x_13) ;  /* 0x0000012000007945 */ /* 0x000fd80003800200 */
[----:B------:R-:W-:Y:S05]  /*0610*/  @P0 BRA `(.L_x_14) ;  /* 0x0000000000400947 */ /* 0x000fea0003800000 */
[----:B-1-3--:R-:W3:Y:S04]  /*0620*/  LDG.E R3, desc[UR6][R8.64] ;  /* 0x0000000608037981 */ /* 0x00aee8000c1e1900 */
[----:B------:R-:W4:Y:S01]  /*0630*/  LDG.E R0, desc[UR6][R6.64] ;  /* 0x0000000606007981 */ /* 0x000f22000c1e1900 */
[----:B------:R-:W-:Y:S01]  /*0640*/  BSSY.RECONVERGENT B1, `(.L_x_15) ;  /* 0x000000c000017945 */ /* 0x000fe20003800200 */
[----:B---3--:R-:W0:Y:S08]  /*0650*/  MUFU.RCP R14, R3 ;  /* 0x00000003000e7308 */ /* 0x008e300000001000 */
[----:B----4-:R-:W1:Y:S01]  /*0660*/  FCHK P0, R0, R3 ;  /* 0x0000000300007302 */ /* 0x010e620000000000 */
[----:B0-2---:R-:W-:-:S04]  /*0670*/  FFMA R21, -R3, R14, 1 ;  /* 0x3f80000003157423 */ /* 0x005fc8000000010e */
        /* <DEDUP_REMOVED lines=8> */
.L_x_16:
[----:B------:R-:W-:Y:S05]  /*0700*/  BSYNC.RECONVERGENT B1 ;  /* 0x0000000000017941 */ /* 0x000fea0003800200 */
.L_x_15:
[----:B------:R4:W-:Y:S02]  /*0710*/  STG.E desc[UR6][R6.64], R21 ;  /* 0x0000001506007986 */ /* 0x0009e4000c101906 */
.L_x_14:
[----:B------:R-:W-:Y:S05]  /*0720*/  BSYNC.RECONVERGENT B0 ;  /* 0x0000000000007941 */ /* 0x000fea0003800200 */
.L_x_13:
[----:B------:R-:W-:Y:S01]  /*0730*/  BAR.SYNC.DEFER_BLOCKING 0x0 ;  /* 0x0000000000007b1d */ /* 0x000fe20000010000 */
[----:B------:R-:W-:-:S05]  /*0740*/  ISETP.GT.U32.AND P0, PT, R15, UR5, PT ;  /* 0x000000050f007c0c */ /* 0x000fca000bf04070 */
[----:B------:R-:W-:Y:S08]  /*0750*/  BSSY.RECONVERGENT B0, `(.L_x_17) ;  /* 0x0000007000007945 */ /* 0x000ff00003800200 */
[----:B------:R-:W-:Y:S05]  /*0760*/  @!P0 BRA `(.L_x_18) ;  /* 0x0000000000148947 */ /* 0x000fea0003800000 */
[----:B------:R-:W5:Y:S04]  /*0770*/  LDG.E R0, desc[UR6][R12.64] ;  /* 0x000000060c007981 */ /* 0x000f68000c1e1900 */
[----:B-1-3--:R-:W5:Y:S04]  /*0780*/  LDG.E R3, desc[UR6][R10.64] ;  /* 0x000000060a037981 */ /* 0x00af68000c1e1900 */
[----:B0-2-4-:R-:W5:Y:S02]  /*0790*/  LDG.E R21, desc[UR6][R6.64] ;  /* 0x0000000606157981 */ /* 0x015f64000c1e1900 */
[----:B-----5:R-:W-:-:S05]  /*07a0*/  FFMA R3, -R0, R3, R21 ;  /* 0x0000000300037223 */ /* 0x020fca0000000115 */
[----:B------:R0:W-:Y:S02]  /*07b0*/  STG.E desc[UR6][R6.64], R3 ;  /* 0x0000000306007986 */ /* 0x0001e4000c101906 */
.L_x_18:
[----:B------:R-:W-:Y:S05]  /*07c0*/  BSYNC.RECONVERGENT B0 ;  /* 0x0000000000007941 */ /* 0x000fea0003800200 */
.L_x_17:
[----:B------:R-:W-:Y:S01]  /*07d0*/  UIADD3 UR5, UPT, UPT, UR4, 0x3, URZ ;  /* 0x0000000304057890 */ /* 0x000fe2000fffe0ff */
[----:B------:R-:W-:Y:S05]  /*07e0*/  BAR.SYNC.DEFER_BLOCKING 0x0 ;  /* 0x0000000000007b1d */ /* 0x000fea0000010000 */
[----:B------:R-:W-:Y:S01]  /*07f0*/  ISETP.NE.AND P0, PT, R15, UR5, PT ;  /* 0x000000050f007c0c */ /* 0x000fe2000bf05270 */
[----:B------:R-:W-:-:S12]  /*0800*/  BSSY.RECONVERGENT B0, `(.L_x_19) ;  /* 0x0000012000007945 */ /* 0x000fd80003800200 */
[----:B------:R-:W-:Y:S05]  /*0810*/  @P0 BRA `(.L_x_20) ;  /* 0x0000000000400947 */ /* 0x000fea0003800000 */
[----:B01-3--:R-:W3:Y:S04]  /*0820*/  LDG.E R3, desc[UR6][R8.64] ;  /* 0x0000000608037981 */ /* 0x00bee8000c1e1900 */
[----:B------:R-:W5:Y:S01]  /*0830*/  LDG.E R0, desc[UR6][R6.64] ;  /* 0x0000000606007981 */ /* 0x000f62000c1e1900 */
[----:B------:R-:W-:Y:S01]  /*0840*/  BSSY.RECONVERGENT B1, `(.L_x_21) ;  /* 0x000000c000017945 */ /* 0x000fe20003800200 */
[----:B---3--:R-:W2:Y:S08]  /*0850*/  MUFU.RCP R14, R3 ;  /* 0x00000003000e7308 */ /* 0x008eb00000001000 */
[----:B-----5:R-:W0:Y:S01]  /*0860*/  FCHK P0, R0, R3 ;  /* 0x0000000300007302 */ /* 0x020e220000000000 */
[----:B--2-4-:R-:W-:-:S04]  /*0870*/  FFMA R21, -R3, R14, 1 ;  /* 0x3f80000003157423 */ /* 0x014fc8000000010e */
[----:B------:R-:W-:-:S04]  /*0880*/  FFMA R21, R14, R21, R14 ;  /* 0x000000150e157223 */ /* 0x000fc8000000000e */
[----:B------:R-:W-:-:S04]  /*0890*/  FFMA R14, R0, R21, RZ ;  /* 0x00000015000e7223 */ /* 0x000fc800000000ff */
[----:B------:R-:W-:-:S04]  /*08a0*/  FFMA R16, -R3, R14, R0 ;  /* 0x0000000e03107223 */ /* 0x000fc80000000100 */
[----:B------:R-:W-:Y:S01]  /*08b0*/  FFMA R21, R21, R16, R14 ;  /* 0x0000001015157223 */ /* 0x000fe2000000000e */
[----:B0-----:R-:W-:Y:S06]  /*08c0*/  @!P0 BRA `(.L_x_22) ;  /* 0x00000000000c8947 */ /* 0x001fec0003800000 */
[----:B------:R-:W-:-:S07]  /*08d0*/  MOV R14, 0x8f0 ;  /* 0x000008f0000e7802 */ /* 0x000fce0000000f00 */
[----:B------:R-:W-:Y:S05]  /*08e0*/  CALL.REL.NOINC `($__internal_0_$__cuda_sm3x_div_rn_noftz_f32_slowpath) ;  /* 0x00000000005c7944 */ /* 0x000fea0003c00000 */
[----:B------:R-:W-:-:S07]  /*08f0*/  MOV R21, R0 ;  /* 0x0000000000157202 */ /* 0x000fce0000000f00 */
.L_x_22:
[----:B------:R-:W-:Y:S05]  /*0900*/  BSYNC.RECONVERGENT B1 ;  /* 0x0000000000017941 */ /* 0x000fea0003800200 */
.L_x_21:
[----:B------:R0:W-:Y:S02]  /*0910*/  STG.E desc[UR6][R6.64], R21 ;  /* 0x0000001506007986 */ /* 0x0001e4000c101906 */
.L_x_20:
[----:B------:R-:W-:Y:S05]  /*0920*/  BSYNC.RECONVERGENT B0 ;  /* 0x0000000000007941 */ /* 0x000fea0003800200 */
.L_x_19:
[----:B------:R-:W-:Y:S01]  /*0930*/  BAR.SYNC.DEFER_BLOCKING 0x0 ;  /* 0x0000000000007b1d */ /* 0x000fe20000010000 */
[----:B------:R-:W-:-:S13]  /*0940*/  ISETP.GT.U32.AND P0, PT, R15, UR5, PT ;  /* 0x000000050f007c0c */ /* 0x000fda000bf04070 */
[----:B------:R5:W5:Y:S04]  /*0950*/  @P0 LDG.E R0, desc[UR6][R12.64+0x4] ;  /* 0x000004060c000981 */ /* 0x000b68000c1e1900 */
[----:B01-3--:R-:W3:Y:S04]  /*0960*/  @P0 LDG.E R3, desc[UR6][R10.64+0x4] ;  /* 0x000004060a030981 */ /* 0x00bee8000c1e1900 */
[----:B--2-4-:R-:W3:Y:S01]  /*0970*/  @P0 LDG.E R21, desc[UR6][R6.64] ;  /* 0x0000000606150981 */ /* 0x014ee2000c1e1900 */
[----:B------:R-:W-:Y:S01]  /*0980*/  UIADD3 UR4, UPT, UPT, UR4, 0x4, URZ ;  /* 0x0000000404047890 */ /* 0x000fe2000fffe0ff */
[----:B-----5:R-:W-:Y:S01]  /*0990*/  IADD3 R12, P1, PT, R12, 0x10, RZ ;  /* 0x000000100c0c7810 */ /* 0x020fe20007f3e0ff */
[----:B------:R-:W-:Y:S01]  /*09a0*/  VIADD R17, R17, 0x4 ;  /* 0x0000000411117836 */ /* 0x000fe20000000000 */
[----:B------:R-:W-:Y:S01]  /*09b0*/  IADD3 R19, PT, PT, R19, 0x4, RZ ;  /* 0x0000000413137810 */ /* 0x000fe20007ffe0ff */
[----:B------:R-:W-:Y:S01]  /*09c0*/  UISETP.NE.AND UP0, UPT, UR4, 0x20, UPT ;  /* 0x000000200400788c */ /* 0x000fe2000bf05270 */
[----:B------:R-:W-:-:S02]  /*09d0*/  VIADD R2, R2, 0x4 ;  /* 0x0000000402027836 */ /* 0x000fc40000000000 */
[----:B------:R-:W-:Y:S02]  /*09e0*/  IMAD.X R13, RZ, RZ, R13, P1 ;  /* 0x000000ffff0d7224 */ /* 0x000fe400008e060d */
[----:B---3--:R-:W-:-:S05]  /*09f0*/  @P0 FFMA R3, -R0, R3, R21 ;  /* 0x0000000300030223 */ /* 0x008fca0000000115 */
[----:B------:R0:W-:Y:S01]  /*0a00*/  @P0 STG.E desc[UR6][R6.64], R3 ;  /* 0x0000000306000986 */ /* 0x0001e2000c101906 */
[----:B------:R-:W-:Y:S01]  /*0a10*/  BAR.SYNC.DEFER_BLOCKING 0x0 ;  /* 0x0000000000007b1d */ /* 0x000fe20000010000 */
[----:B------:R-:W-:-:S05]  /*0a20*/  IADD3 R0, P0, PT, R10, 0x10, RZ ;  /* 0x000000100a007810 */ /* 0x000fca0007f1e0ff */
[----:B------:R-:W-:Y:S01]  /*0a30*/  IMAD.X R21, RZ, RZ, R11, P0 ;  /* 0x000000ffff157224 */ /* 0x000fe200000e060b */
[----:B------:R-:W-:Y:S07]  /*0a40*/  BRA.U UP0, `(.L_x_23) ;  /* 0xfffffff500d87547 */ /* 0x000fee000b83ffff */
[----:B------:R-:W-:Y:S05]  /*0a50*/  EXIT ;  /* 0x000000000000794d */ /* 0x000fea0003800000 */
        .weak           $__internal_0_$__cuda_sm3x_div_rn_noftz_f32_slowpath
        .type           $__internal_0_$__cuda_sm3x_div_rn_noftz_f32_slowpath,@function
        .size           $__internal_0_$__cuda_sm3x_div_rn_noftz_f32_slowpath,(.L_x_99 - $__internal_0_$__cuda_sm3x_div_rn_noftz_f32_slowpath)
$__internal_0_$__cuda_sm3x_div_rn_noftz_f32_slowpath:
[----:B------:R-:W-:Y:S01]  /*0a60*/  SHF.R.U32.HI R16, RZ, 0x17, R3 ;  /* 0x00000017ff107819 */ /* 0x000fe20000011603 */
[----:B------:R-:W-:Y:S01]  /*0a70*/  BSSY.RECONVERGENT B2, `(.L_x_24) ;  /* 0x0000062000027945 */ /* 0x000fe20003800200 */
[----:B------:R-:W-:Y:S02]  /*0a80*/  SHF.R.U32.HI R18, RZ, 0x17, R0 ;  /* 0x00000017ff127819 */ /* 0x000fe40000011600 */
[----:B------:R-:W-:Y:S02]  /*0a90*/  LOP3.LUT R16, R16, 0xff, RZ, 0xc0, !PT ;  /* 0x000000ff10107812 */ /* 0x000fe400078ec0ff */
[----:B------:R-:W-:Y:S02]  /*0aa0*/  LOP3.LUT R23, R18, 0xff, RZ, 0xc0, !PT ;  /* 0x000000ff12177812 */ /* 0x000fe400078ec0ff */
[----:B------:R-:W-:-:S03]  /*0ab0*/  IADD3 R21, PT, PT, R16, -0x1, RZ ;  /* 0xffffffff10157810 */ /* 0x000fc60007ffe0ff */
[----:B------:R-:W-:Y:S01]  /*0ac0*/  VIADD R20, R23, 0xffffffff ;  /* 0xffffffff17147836 */ /* 0x000fe20000000000 */
[----:B------:R-:W-:-:S04]  /*0ad0*/  ISETP.GT.U32.AND P0, PT, R21, 0xfd, PT ;  /* 0x000000fd1500780c */ /* 0x000fc80003f04070 */
[----:B------:R-:W-:-:S13]  /*0ae0*/  ISETP.GT.U32.OR P0, PT, R20, 0xfd, P0 ;  /* 0x000000fd1400780c */ /* 0x000fda0000704470 */
[----:B------:R-:W-:Y:S01]  /*0af0*/  @!P0 IMAD.MOV.U32 R18, RZ, RZ, RZ ;  /* 0x000000ffff128224 */ /* 0x000fe200078e00ff */
[----:B------:R-:W-:Y:S06]  /*0b00*/  @!P0 BRA `(.L_x_25) ;  /* 0x00000000005c8947 */ /* 0x000fec0003800000 */
[----:B------:R-:W-:Y:S02]  /*0b10*/  FSETP.GTU.FTZ.AND P0, PT, |R0|, +INF , PT ;  /* 0x7f8000000000780b */ /* 0x000fe40003f1c200 */
[----:B------:R-:W-:-:S04]  /*0b20*/  FSETP.GTU.FTZ.AND P1, PT, |R3|, +INF , PT ;  /* 0x7f8000000300780b */ /* 0x000fc80003f3c200 */
[----:B------:R-:W-:-:S13]  /*0b30*/  PLOP3.LUT P0, PT, P0, P1, PT, 0xf8, 0x8f ;  /* 0x00000000008f781c */ /* 0x000fda0000703f70 */
[----:B------:R-:W-:Y:S05]  /*0b40*/  @P0 BRA `(.L_x_26) ;  /* 0x00000004004c0947 */ /* 0x000fea0003800000 */
[----:B------:R-:W-:-:S13]  /*0b50*/  LOP3.LUT P0, RZ, R3, 0x7fffffff, R0, 0xc8, !PT ;  /* 0x7fffffff03ff7812 */ /* 0x000fda000780c800 */
[----:B------:R-:W-:Y:S05]  /*0b60*/  @!P0 BRA `(.L_x_27) ;  /* 0x00000004003c8947 */ /* 0x000fea0003800000 */
[C---:B------:R-:W-:Y:S02]  /*0b70*/  FSETP.NEU.FTZ.AND P2, PT, |R0|.reuse, +INF , PT ;  /* 0x7f8000000000780b */ /* 0x040fe40003f5d200 */
[----:B------:R-:W-:Y:S02]  /*0b80*/  FSETP.NEU.FTZ.AND P1, PT, |R3|, +INF , PT ;  /* 0x7f8000000300780b */ /* 0x000fe40003f3d200 */
[----:B------:R-:W-:-:S11]  /*0b90*/  FSETP.NEU.FTZ.AND P0, PT, |R0|, +INF , PT ;  /* 0x7f8000000000780b */ /* 0x000fd60003f1d200 */
[----:B------:R-:W-:Y:S05]  /*0ba0*/  @!P1 BRA !P2, `(.L_x_27) ;  /* 0x00000004002c9947 */ /* 0x000fea0005000000 */
[----:B------:R-:W-:-:S04]  /*0bb0*/  LOP3.LUT P2, RZ, R0, 0x7fffffff, RZ, 0xc0, !PT ;  /* 0x7fffffff00ff7812 */ /* 0x000fc8000784c0ff */
[----:B------:R-:W-:-:S13]  /*0bc0*/  PLOP3.LUT P1, PT, P1, P2, PT, 0x2f, 0xf2 ;  /* 0x0000000000f2781c */ /* 0x000fda0000f24577 */
[----:B------:R-:W-:Y:S05]  /*0bd0*/  @P1 BRA `(.L_x_28) ;  /* 0x0000000400181947 */ /* 0x000fea0003800000 */
[----:B------:R-:W-:-:S04]  /*0be0*/  LOP3.LUT P1, RZ, R3, 0x7fffffff, RZ, 0xc0, !PT ;  /* 0x7fffffff03ff7812 */ /* 0x000fc8000782c0ff */
[----:B------:R-:W-:-:S13]  /*0bf0*/  PLOP3.LUT P0, PT, P0, P1, PT, 0x2f, 0xf2 ;  /* 0x0000000000f2781c */ /* 0x000fda0000702577 */
[----:B------:R-:W-:Y:S05]  /*0c00*/  @P0 BRA `(.L_x_29) ;  /* 0x0000000400000947 */ /* 0x000fea0003800000 */
[----:B------:R-:W-:Y:S02]  /*0c10*/  ISETP.GE.AND P0, PT, R20, RZ, PT ;  /* 0x000000ff1400720c */ /* 0x000fe40003f06270 */
[----:B------:R-:W-:-:S11]  /*0c20*/  ISETP.GE.AND P1, PT, R21, RZ, PT ;  /* 0x000000ff1500720c */ /* 0x000fd60003f26270 */
[----:B------:R-:W-:Y:S01]  /*0c30*/  @P0 MOV R18, RZ ;  /* 0x000000ff00120202 */ /* 0x000fe20000000f00 */
[----:B------:R-:W-:Y:S02]  /*0c40*/  @!P0 IMAD.MOV.U32 R18, RZ, RZ, -0x40 ;  /* 0xffffffc0ff128424 */ /* 0x000fe400078e00ff */
[----:B------:R-:W-:Y:S01]  /*0c50*/  @!P0 FFMA R0, R0, 1.84467440737095516160e+19, RZ ;  /* 0x5f80000000008823 */ /* 0x000fe200000000ff */
[----:B------:R-:W-:Y:S01]  /*0c60*/  @!P1 FFMA R3, R3, 1.84467440737095516160e+19, RZ ;  /* 0x5f80000003039823 */ /* 0x000fe200000000ff */
[----:B------:R-:W-:-:S07]  /*0c70*/  @!P1 VIADD R18, R18, 0x40 ;  /* 0x0000004012129836 */ /* 0x000fce0000000000 */
.L_x_25:
[----:B------:R-:W-:Y:S01]  /*0c80*/  LEA R20, R16, 0xc0800000, 0x17 ;  /* 0xc080000010147811 */ /* 0x000fe200078eb8ff */
[----:B------:R-:W-:Y:S01]  /*0c90*/  VIADD R23, R23, 0xffffff81 ;  /* 0xffffff8117177836 */ /* 0x000fe20000000000 */
[----:B------:R-:W-:Y:S02]  /*0ca0*/  BSSY.RECONVERGENT B3, `(.L_x_30) ;  /* 0x0000035000037945 */ /* 0x000fe40003800200 */
[----:B------:R-:W-:Y:S01]  /*0cb0*/  IADD3 R22, PT, PT, -R20, R3, RZ ;  /* 0x0000000314167210 */ /* 0x000fe20007ffe1ff */
[C---:B------:R-:W-:Y:S01]  /*0cc0*/  IMAD R0, R23.reuse, -0x800000, R0 ;  /* 0xff80000017007824 */ /* 0x040fe200078e0200 */
[----:B------:R-:W-:Y:S02]  /*0cd0*/  IADD3 R23, PT, PT, R23, 0x7f, -R16 ;  /* 0x0000007f17177810 */ /* 0x000fe40007ffe810 */
[----:B------:R-:W0:Y:S01]  /*0ce0*/  MUFU.RCP R3, R22 ;  /* 0x0000001600037308 */ /* 0x000e220000001000 */
[----:B------:R-:W-:Y:S02]  /*0cf0*/  FADD.FTZ R21, -R22, -RZ ;  /* 0x800000ff16157221 */ /* 0x000fe40000010100 */
[----:B------:R-:W-:-:S02]  /*0d00*/  IMAD.IADD R23, R23, 0x1, R18 ;  /* 0x0000000117177824 */ /* 0x000fc400078e0212 */
[----:B0-----:R-:W-:-:S04]  /*0d10*/  FFMA R20, R3, R21, 1 ;  /* 0x3f80000003147423 */ /* 0x001fc80000000015 */
[----:B------:R-:W-:-:S04]  /*0d20*/  FFMA R3, R3, R20, R3 ;  /* 0x0000001403037223 */ /* 0x000fc80000000003 */
[----:B------:R-:W-:-:S04]  /*0d30*/  FFMA R20, R0, R3, RZ ;  /* 0x0000000300147223 */ /* 0x000fc800000000ff */
[----:B------:R-:W-:-:S04]  /*0d40*/  FFMA R24, R21, R20, R0 ;  /* 0x0000001415187223 */ /* 0x000fc80000000000 */
[----:B------:R-:W-:-:S04]  /*0d50*/  FFMA R20, R3, R24, R20 ;  /* 0x0000001803147223 */ /* 0x000fc80000000014 */
[----:B------:R-:W-:-:S04]  /*0d60*/  FFMA R21, R21, R20, R0 ;  /* 0x0000001415157223 */ /* 0x000fc80000000000 */
[----:B------:R-:W-:-:S05]  /*0d70*/  FFMA R0, R3, R21, R20 ;  /* 0x0000001503007223 */ /* 0x000fca0000000014 */
[----:B------:R-:W-:-:S04]  /*0d80*/  SHF.R.U32.HI R16, RZ, 0x17, R0 ;  /* 0x00000017ff107819 */ /* 0x000fc80000011600 */
[----:B------:R-:W-:-:S04]  /*0d90*/  LOP3.LUT R16, R16, 0xff, RZ, 0xc0, !PT ;  /* 0x000000ff10107812 */ /* 0x000fc800078ec0ff */
[----:B------:R-:W-:-:S05]  /*0da0*/  IADD3 R22, PT, PT, R16, R23, RZ ;  /* 0x0000001710167210 */ /* 0x000fca0007ffe0ff */
[----:B------:R-:W-:-:S05]  /*0db0*/  VIADD R16, R22, 0xffffffff ;  /* 0xffffffff16107836 */ /* 0x000fca0000000000 */
[----:B------:R-:W-:-:S13]  /*0dc0*/  ISETP.GE.U32.AND P0, PT, R16, 0xfe, PT ;  /* 0x000000fe1000780c */ /* 0x000fda0003f06070 */
[----:B------:R-:W-:Y:S05]  /*0dd0*/  @!P0 BRA `(.L_x_31) ;  /* 0x0000000000808947 */ /* 0x000fea0003800000 */
[----:B------:R-:W-:-:S13]  /*0de0*/  ISETP.GT.AND P0, PT, R22, 0xfe, PT ;  /* 0x000000fe1600780c */ /* 0x000fda0003f04270 */
[----:B------:R-:W-:Y:S05]  /*0df0*/  @P0 BRA `(.L_x_32) ;  /* 0x00000000006c0947 */ /* 0x000fea0003800000 */
[----:B------:R-:W-:-:S13]  /*0e00*/  ISETP.GE.AND P0, PT, R22, 0x1, PT ;  /* 0x000000011600780c */ /* 0x000fda0003f06270 */
[----:B------:R-:W-:Y:S05]  /*0e10*/  @P0 BRA `(.L_x_33) ;  /* 0x0000000000740947 */ /* 0x000fea0003800000 */
[----:B------:R-:W-:Y:S02]  /*0e20*/  ISETP.GE.AND P0, PT, R22, -0x18, PT ;  /* 0xffffffe81600780c */ /* 0x000fe40003f06270 */
[----:B------:R-:W-:-:S11]  /*0e30*/  LOP3.LUT R0, R0, 0x80000000, RZ, 0xc0, !PT ;  /* 0x8000000000007812 */ /* 0x000fd600078ec0ff */
[----:B------:R-:W-:Y:S05]  /*0e40*/  @!P0 BRA `(.L_x_33) ;  /* 0x0000000000688947 */ /* 0x000fea0003800000 */
[CCC-:B------:R-:W-:Y:S01]  /*0e50*/  FFMA.RZ R16, R3.reuse, R21.reuse, R20.reuse ;  /* 0x0000001503107223 */ /* 0x1c0fe2000000c014 */
[C---:B------:R-:W-:Y:S02]  /*0e60*/  ISETP.NE.AND P2, PT, R22.reuse, RZ, PT ;  /* 0x000000ff1600720c */ /* 0x040fe40003f45270 */
[----:B------:R-:W-:Y:S02]  /*0e70*/  ISETP.NE.AND P1, PT, R22, RZ, PT ;  /* 0x000000ff1600720c */ /* 0x000fe40003f25270 */
[----:B------:R-:W-:Y:S01]  /*0e80*/  LOP3.LUT R18, R16, 0x7fffff, RZ, 0xc0, !PT ;  /* 0x007fffff10127812 */ /* 0x000fe200078ec0ff */
[CCC-:B------:R-:W-:Y:S01]  /*0e90*/  FFMA.RP R16, R3.reuse, R21.reuse, R20.reuse ;  /* 0x0000001503107223 */ /* 0x1c0fe20000008014 */
[----:B------:R-:W-:Y:S01]  /*0ea0*/  FFMA.RM R3, R3, R21, R20 ;  /* 0x0000001503037223 */ /* 0x000fe20000004014 */
[----:B------:R-:W-:Y:S01]  /*0eb0*/  VIADD R21, R22, 0x20 ;  /* 0x0000002016157836 */ /* 0x000fe20000000000 */
[----:B------:R-:W-:Y:S02]  /*0ec0*/  LOP3.LUT R18, R18, 0x800000, RZ, 0xfc, !PT ;  /* 0x0080000012127812 */ /* 0x000fe400078efcff */
[----:B------:R-:W-:-:S02]  /*0ed0*/  IADD3 R20, PT, PT, -R22, RZ, RZ ;  /* 0x000000ff16147210 */ /* 0x000fc40007ffe1ff */
[----:B------:R-:W-:Y:S02]  /*0ee0*/  SHF.L.U32 R21, R18, R21, RZ ;  /* 0x0000001512157219 */ /* 0x000fe400000006ff */
[----:B------:R-:W-:Y:S02]  /*0ef0*/  FSETP.NEU.FTZ.AND P0, PT, R16, R3, PT ;  /* 0x000000031000720b */ /* 0x000fe40003f1d000 */
[----:B------:R-:W-:Y:S02]  /*0f00*/  SEL R3, R20, RZ, P2 ;  /* 0x000000ff14037207 */ /* 0x000fe40001000000 */
[----:B------:R-:W-:Y:S02]  /*0f10*/  ISETP.NE.AND P1, PT, R21, RZ, P1 ;  /* 0x000000ff1500720c */ /* 0x000fe40000f25270 */
[----:B------:R-:W-:Y:S02]  /*0f20*/  SHF.R.U32.HI R3, RZ, R3, R18 ;  /* 0x00000003ff037219 */ /* 0x000fe40000011612 */
[----:B------:R-:W-:-:S02]  /*0f30*/  PLOP3.LUT P0, PT, P0, P1, PT, 0xf8, 0x8f ;  /* 0x00000000008f781c */ /* 0x000fc40000703f70 */
[----:B------:R-:W-:Y:S02]  /*0f40*/  SHF.R.U32.HI R21, RZ, 0x1, R3 ;  /* 0x00000001ff157819 */ /* 0x000fe40000011603 */
[----:B------:R-:W-:-:S04]  /*0f50*/  SEL R16, RZ, 0x1, !P0 ;  /* 0x00000001ff107807 */ /* 0x000fc80004000000 */
[----:B------:R-:W-:-:S04]  /*0f60*/  LOP3.LUT R16, R16, 0x1, R21, 0xf8, !PT ;  /* 0x0000000110107812 */ /* 0x000fc800078ef815 */
[----:B------:R-:W-:-:S05]  /*0f70*/  LOP3.LUT R16, R16, R3, RZ, 0xc0, !PT ;  /* 0x0000000310107212 */ /* 0x000fca00078ec0ff */
[----:B------:R-:W-:-:S05]  /*0f80*/  IMAD.IADD R21, R21, 0x1, R16 ;  /* 0x0000000115157824 */ /* 0x000fca00078e0210 */
[----:B------:R-:W-:Y:S01]  /*0f90*/  LOP3.LUT R0, R21, R0, RZ, 0xfc, !PT ;  /* 0x0000000015007212 */ /* 0x000fe200078efcff */
[----:B------:R-:W-:Y:S06]  /*0fa0*/  BRA `(.L_x_33) ;  /* 0x0000000000107947 */ /* 0x000fec0003800000 */
.L_x_32:
[----:B------:R-:W-:-:S04]  /*0fb0*/  LOP3.LUT R0, R0, 0x80000000, RZ, 0xc0, !PT ;  /* 0x8000000000007812 */ /* 0x000fc800078ec0ff */
[----:B------:R-:W-:Y:S01]  /*0fc0*/  LOP3.LUT R0, R0, 0x7f800000, RZ, 0xfc, !PT ;  /* 0x7f80000000007812 */ /* 0x000fe200078efcff */
[----:B------:R-:W-:Y:S06]  /*0fd0*/  BRA `(.L_x_33) ;  /* 0x0000000000047947 */ /* 0x000fec0003800000 */
.L_x_31:
[----:B------:R-:W-:-:S07]  /*0fe0*/  LEA R0, R23, R0, 0x17 ;  /* 0x0000000017007211 */ /* 0x000fce00078eb8ff */
.L_x_33:
[----:B------:R-:W-:Y:S05]  /*0ff0*/  BSYNC.RECONVERGENT B3 ;  /* 0x0000000000037941 */ /* 0x000fea0003800200 */
.L_x_30:
[----:B------:R-:W-:Y:S05]  /*1000*/  BRA `(.L_x_34) ;  /* 0x0000000000207947 */ /* 0x000fea0003800000 */
.L_x_29:
[----:B------:R-:W-:-:S04]  /*1010*/  LOP3.LUT R0, R3, 0x80000000, R0, 0x48, !PT ;  /* 0x8000000003007812 */ /* 0x000fc800078e4800 */
[----:B------:R-:W-:Y:S01]  /*1020*/  LOP3.LUT R0, R0, 0x7f800000, RZ, 0xfc, !PT ;  /* 0x7f80000000007812 */ /* 0x000fe200078efcff */
[----:B------:R-:W-:Y:S06]  /*1030*/  BRA `(.L_x_34) ;  /* 0x0000000000147947 */ /* 0x000fec0003800000 */
.L_x_28:
[----:B------:R-:W-:Y:S01]  /*1040*/  LOP3.LUT R0, R3, 0x80000000, R0, 0x48, !PT ;  /* 0x8000000003007812 */ /* 0x000fe200078e4800 */
[----:B------:R-:W-:Y:S06]  /*1050*/  BRA `(.L_x_34) ;  /* 0x00000000000c7947 */ /* 0x000fec0003800000 */
.L_x_27:
[----:B------:R-:W0:Y:S01]  /*1060*/  MUFU.RSQ R0, -QNAN ;  /* 0xffc0000000007908 */ /* 0x000e220000001400 */
[----:B------:R-:W-:Y:S05]  /*1070*/  BRA `(.L_x_34) ;  /* 0x0000000000047947 */ /* 0x000fea0003800000 */
.L_x_26:
[----:B------:R-:W-:-:S07]  /*1080*/  FADD.FTZ R0, R0, R3 ;  /* 0x0000000300007221 */ /* 0x000fce0000010000 */
.L_x_34:
[----:B------:R-:W-:Y:S05]  /*1090*/  BSYNC.RECONVERGENT B2 ;  /* 0x0000000000027941 */ /* 0x000fea0003800200 */
.L_x_24:
[----:B------:R-:W-:Y:S02]  /*10a0*/  HFMA2 R21, -RZ, RZ, 0, 0 ;  /* 0x00000000ff157431 */ /* 0x000fe400000001ff */
[----:B------:R-:W-:-:S04]  /*10b0*/  IMAD.MOV.U32 R20, RZ, RZ, R14 ;  /* 0x000000ffff147224 */ /* 0x000fc800078e000e */
[----:B0-----:R-:W-:Y:S05]  /*10c0*/  RET.REL.NODEC R20 `(_Z9trsm_tilePfiii) ;  /* 0xffffffec14cc7950 */ /* 0x001fea0003c3ffff */
.L_x_35:
        /* <DEDUP_REMOVED lines=11> */
.L_x_99:


//--------------------- .text._Z10potrf_tilePf    --------------------------
	.section	.text._Z10potrf_tilePf,"ax",@progbits
	.align	128
        .global         _Z10potrf_tilePf
        .type           _Z10potrf_tilePf,@function
        .size           _Z10potrf_tilePf,(.L_x_101 - _Z10potrf_tilePf)
        .other          _Z10potrf_tilePf,@"STO_CUDA_ENTRY STV_DEFAULT"
_Z10potrf_tilePf:
.text._Z10potrf_tilePf:
[----:B------:R-:W-:Y:S01]  /*0000*/  LDC R1, c[0x0][0x37c] ;  /* 0x0000df00ff017b82 */ /* 0x000fe20000000800 */
[----:B------:R-:W0:Y:S07]  /*0010*/  S2R R2, SR_TID.X ;  /* 0x0000000000027919 */ /* 0x000e2e0000002100 */
[----:B------:R-:W0:Y:S01]  /*0020*/  LDC.64 R4, c[0x0][0x380] ;  /* 0x0000e000ff047b82 */ /* 0x000e220000000a00 */
[----:B------:R-:W1:Y:S01]  /*0030*/  LDCU.64 UR8, c[0x0][0x358] ;  /* 0x00006b00ff0877ac */ /* 0x000e620008000a00 */
[----:B------:R-:W2:Y:S01]  /*0040*/  S2R R13, SR_TID.Y ;  /* 0x00000000000d7919 */ /* 0x000ea20000002200 */
[----:B------:R-:W-:Y:S01]  /*0050*/  UMOV UR4, URZ ;  /* 0x000000ff00047c82 */ /* 0x000fe20008000000 */
[----:B0-----:R-:W-:-:S04]  /*0060*/  IMAD.WIDE.U32 R8, R2, 0x80, R4 ;  /* 0x0000008002087825 */ /* 0x001fc800078e0004 */
[C---:B--2---:R-:W-:Y:S01]  /*0070*/  IMAD.WIDE.U32 R10, R13.reuse, 0x80, R4 ;  /* 0x000000800d0a7825 */ /* 0x044fe200078e0004 */
[----:B------:R-:W-:Y:S02]  /*0080*/  IADD3 R8, P0, PT, R8, 0x8, RZ ;  /* 0x0000000808087810 */ /* 0x000fe40007f1e0ff */
[C---:B------:R-:W-:Y:S01]  /*0090*/  VIMNMX.U32 R17, PT, PT, R2.reuse, R13, PT ;  /* 0x0000000d02117248 */ /* 0x040fe20003fe0000 */
[----:B------:R-:W-:Y:S01]  /*00a0*/  IMAD R7, R2, 0x21, RZ ;  /* 0x0000002102077824 */ /* 0x000fe200078e02ff */
[----:B------:R-:W-:Y:S01]  /*00b0*/  IADD3 R10, P1, PT, R10, 0x8, RZ ;  /* 0x000000080a0a7810 */ /* 0x000fe20007f3e0ff */
[----:B------:R-:W-:Y:S02]  /*00c0*/  IMAD R3, R13, 0x20, R2 ;  /* 0x000000200d037824 */ /* 0x000fe400078e0202 */
[----:B------:R-:W-:-:S04]  /*00d0*/  IMAD.WIDE.U32 R6, R7, 0x4, R4 ;  /* 0x0000000407067825 */ /* 0x000fc800078e0004 */
[----:B------:R-:W-:-:S04]  /*00e0*/  IMAD.WIDE.U32 R4, R3, 0x4, R4 ;  /* 0x0000000403047825 */ /* 0x000fc800078e0004 */
[----:B------:R-:W-:Y:S02]  /*00f0*/  IMAD.X R9, RZ, RZ, R9, P0 ;  /* 0x000000ffff097224 */ /* 0x000fe400000e0609 */
[----:B------:R-:W-:Y:S02]  /*0100*/  IMAD.X R11, RZ, RZ, R11, P1 ;  /* 0x000000ffff0b7224 */ /* 0x000fe400008e060b */
[----:B-1----:R-:W-:-:S07]  /*0110*/  IMAD.MOV R12, RZ, RZ, -R2 ;  /* 0x000000ffff0c7224 */ /* 0x002fce00078e0a02 */
.L_x_78:
[----:B------:R-:W-:Y:S01]  /*0120*/  ISETP.NE.AND P0, PT, R12, RZ, PT ;  /* 0x000000ff0c00720c */ /* 0x000fe20003f05270 */
[----:B------:R-:W-:Y:S03]  /*0130*/  BSSY.RECONVERGENT B0, `(.L_x_36) ;  /* 0x0000016000007945 */ /* 0x000fe60003800200 */
[----:B------:R-:W-:-:S13]  /*0140*/  ISETP.NE.OR P0, PT, R2, R13, P0 ;  /* 0x0000000d0200720c */ /* 0x000fda0000705670 */
[----:B0-----:R-:W-:Y:S05]  /*0150*/  @P0 BRA `(.L_x_37) ;  /* 0x00000000004c0947 */ /* 0x001fea0003800000 */
[----:B------:R-:W2:Y:S01]  /*0160*/  LDG.E R0, desc[UR8][R6.64] ;  /* 0x0000000806007981 */ /* 0x000ea2000c1e1900 */
[----:B------:R-:W-:Y:S01]  /*0170*/  BSSY.RECONVERGENT B1, `(.L_x_38) ;  /* 0x000000c000017945 */ /* 0x000fe20003800200 */
[----:B--2---:R-:W-:Y:S01]  /*0180*/  VIADD R14, R0, 0xf3000000 ;  /* 0xf3000000000e7836 */ /* 0x004fe20000000000 */
[----:B------:R0:W1:Y:S04]  /*0190*/  MUFU.RSQ R3, R0 ;  /* 0x0000000000037308 */ /* 0x0000680000001400 */
[----:B------:R-:W-:-:S13]  /*01a0*/  ISETP.GT.U32.AND P0, PT, R14, 0x727fffff, PT ;  /* 0x727fffff0e00780c */ /* 0x000fda0003f04070 */
[----:B01----:R-:W-:Y:S05]  /*01b0*/  @!P0 BRA `(.L_x_39) ;  /* 0x00000000000c8947 */ /* 0x003fea0003800000 */
[----:B------:R-:W-:-:S07]  /*01c0*/  MOV R19, 0x1e0 ;  /* 0x000001e000137802 */ /* 0x000fce0000000f00 */
[----:B------:R-:W-:Y:S05]  /*01d0*/  CALL.REL.NOINC `($__internal_1_$__cuda_sm20_sqrt_rn_f32_slowpath) ;  /* 0x0000000c00c47944 */ /* 0x000fea0003c00000 */
[----:B------:R-:W-:Y:S05]  /*01e0*/  BRA `(.L_x_40) ;  /* 0x0000000000107947 */ /* 0x000fea0003800000 */
.L_x_39:
[----:B------:R-:W-:Y:S01]  /*01f0*/  FMUL.FTZ R15, R0, R3 ;  /* 0x00000003000f7220 */ /* 0x000fe20000410000 */
[----:B------:R-:W-:-:S03]  /*0200*/  FMUL.FTZ R3, R3, 0.5 ;  /* 0x3f00000003037820 */ /* 0x000fc60000410000 */
[----:B------:R-:W-:-:S04]  /*0210*/  FFMA R0, -R15, R15, R0 ;  /* 0x0000000f0f007223 */ /* 0x000fc80000000100 */
[----:B------:R-:W-:-:S07]  /*0220*/  FFMA R3, R0, R3, R15 ;  /* 0x0000000300037223 */ /* 0x000fce000000000f */
.L_x_40:
[----:B------:R-:W-:Y:S05]  /*0230*/  BSYNC.RECONVERGENT B1 ;  /* 0x0000000000017941 */ /* 0x000fea0003800200 */
.L_x_38:
[----:B------:R-:W0:Y:S01]  /*0240*/  S2UR UR6, SR_CgaCtaId ;  /* 0x00000000000679c3 */ /* 0x000e220000008800 */
[----:B------:R-:W-:Y:S01]  /*0250*/  UMOV UR5, 0x400 ;  /* 0x0000040000057882 */ /* 0x000fe20000000000 */
[----:B------:R1:W-:Y:S01]  /*0260*/  STG.E desc[UR8][R6.64], R3 ;  /* 0x0000000306007986 */ /* 0x0003e2000c101908 */
[----:B0-----:R-:W-:-:S09]  /*0270*/  ULEA UR5, UR6, UR5, 0x18 ;  /* 0x0000000506057291 */ /* 0x001fd2000f8ec0ff */
[----:B------:R1:W-:Y:S03]  /*0280*/  STS [UR5], R3 ;  /* 0x00000003ff007988 */ /* 0x0003e60008000805 */
.L_x_37:
[----:B------:R-:W-:Y:S05]  /*0290*/  BSYNC.RECONVERGENT B0 ;  /* 0x0000000000007941 */ /* 0x000fea0003800200 */
.L_x_36:
[----:B------:R-:W-:Y:S01]  /*02a0*/  BAR.SYNC.DEFER_BLOCKING 0x0 ;  /* 0x0000000000007b1d */ /* 0x000fe20000010000 */
[----:B------:R-:W-:-:S04]  /*02b0*/  ISETP.NE.AND P0, PT, R12, RZ, PT ;  /* 0x000000ff0c00720c */ /* 0x000fc80003f05270 */
[----:B------:R-:W-:Y:S01]  /*02c0*/  ISETP.GE.U32.OR P0, PT, R2, R13, P0 ;  /* 0x0000000d0200720c */ /* 0x000fe20000706470 */
[----:B------:R-:W-:-:S12]  /*02d0*/  BSSY.RECONVERGENT B0, `(.L_x_41) ;  /* 0x0000015000007945 */ /* 0x000fd80003800200 */
[----:B------:R-:W-:Y:S05]  /*02e0*/  @P0 BRA `(.L_x_42) ;  /* 0x00000000004c0947 */ /* 0x000fea0003800000 */
[----:B------:R-:W2:Y:S01]  /*02f0*/  LDG.E R0, desc[UR8][R4.64] ;  /* 0x0000000804007981 */ /* 0x000ea2000c1e1900 */
[----:B------:R-:W0:Y:S01]  /*0300*/  S2UR UR6, SR_CgaCtaId ;  /* 0x00000000000679c3 */ /* 0x000e220000008800 */
[----:B------:R-:W-:Y:S01]  /*0310*/  UMOV UR5, 0x400 ;  /* 0x0000040000057882 */ /* 0x000fe20000000000 */
[----:B------:R-:W-:Y:S01]  /*0320*/  BSSY.RECONVERGENT B1, `(.L_x_43) ;  /* 0x000000e000017945 */ /* 0x000fe20003800200 */
[----:B0-----:R-:W-:-:S09]  /*0330*/  ULEA UR5, UR6, UR5, 0x18 ;  /* 0x0000000506057291 */ /* 0x001fd2000f8ec0ff */
[----:B-1----:R-:W0:Y:S02]  /*0340*/  LDS R3, [UR5] ;  /* 0x00000005ff037984 */ /* 0x002e240008000800 */
[----:B0-----:R-:W0:Y:S02]  /*0350*/  MUFU.RCP R14, R3 ;  /* 0x00000003000e7308 */ /* 0x001e240000001000 */
[----:B0-----:R-:W-:-:S04]  /*0360*/  FFMA R15, -R3, R14, 1 ;  /* 0x3f800000030f7423 */ /* 0x001fc8000000010e */
[----:B------:R-:W-:Y:S02]  /*0370*/  FFMA R15, R14, R15, R14 ;  /* 0x0000000f0e0f7223 */ /* 0x000fe4000000000e */
[----:B--2---:R-:W0:Y:S02]  /*0380*/  FCHK P0, R0, R3 ;  /* 0x0000000300007302 */ /* 0x004e240000000000 */
[----:B------:R-:W-:-:S04]  /*0390*/  FFMA R14, R0, R15, RZ ;  /* 0x0000000f000e7223 */ /* 0x000fc800000000ff */
[----:B------:R-:W-:-:S04]  /*03a0*/  FFMA R16, -R3, R14, R0 ;  /* 0x0000000e03107223 */ /* 0x000fc80000000100 */
[----:B------:R-:W-:Y:S01]  /*03b0*/  FFMA R15, R15, R16, R14 ;  /* 0x000000100f0f7223 */ /* 0x000fe2000000000e */
[----:B0-----:R-:W-:Y:S06]  /*03c0*/  @!P0 BRA `(.L_x_44) ;  /* 0x00000000000c8947 */ /* 0x001fec0003800000 */
[----:B------:R-:W-:-:S07]  /*03d0*/  MOV R14, 0x3f0 ;  /* 0x000003f0000e7802 */ /* 0x000fce0000000f00 */
[----:B------:R-:W-:Y:S05]  /*03e0*/  CALL.REL.NOINC `($__internal_2_$__cuda_sm3x_div_rn_noftz_f32_slowpath) ;  /* 0x0000000c00987944 */ /* 0x000fea0003c00000 */
[----:B------:R-:W-:-:S07]  /*03f0*/  MOV R15, R0 ;  /* 0x00000000000f7202 */ /* 0x000fce0000000f00 */
.L_x_44:
[----:B------:R-:W-:Y:S05]  /*0400*/  BSYNC.RECONVERGENT B1 ;  /* 0x0000000000017941 */ /* 0x000fea0003800200 */
.L_x_43:
[----:B------:R0:W-:Y:S02]  /*0410*/  STG.E desc[UR8][R4.64], R15 ;  /* 0x0000000f04007986 */ /* 0x0001e4000c101908 */
.L_x_42:
[----:B------:R-:W-:Y:S05]  /*0420*/  BSYNC.RECONVERGENT B0 ;  /* 0x0000000000007941 */ /* 0x000fea0003800200 */
.L_x_41:
[----:B------:R-:W-:Y:S01]  /*0430*/  BAR.SYNC.DEFER_BLOCKING 0x0 ;  /* 0x0000000000007b1d */ /* 0x000fe20000010000 */
[----:B------:R-:W-:-:S04]  /*0440*/  ISETP.LE.U32.AND P0, PT, R17, UR4, PT ;  /* 0x0000000411007c0c */ /* 0x000fc8000bf03070 */
[----:B------:R-:W-:Y:S01]  /*0450*/  ISETP.GT.U32.OR P0, PT, R2, R13, P0 ;  /* 0x0000000d0200720c */ /* 0x000fe20000704470 */
[----:B------:R-:W-:-:S12]  /*0460*/  BSSY.RECONVERGENT B0, `(.L_x_45) ;  /* 0x0000007000007945 */ /* 0x000fd80003800200 */
[----:B------:R-:W-:Y:S05]  /*0470*/  @P0 BRA `(.L_x_46) ;  /* 0x0000000000140947 */ /* 0x000fea0003800000 */
[----:B------:R-:W2:Y:S04]  /*0480*/  LDG.E R0, desc[UR8][R8.64+-0x8] ;  /* 0xfffff80808007981 */ /* 0x000ea8000c1e1900 */
[----:B-1----:R-:W2:Y:S04]  /*0490*/  LDG.E R3, desc[UR8][R10.64+-0x8] ;  /* 0xfffff8080a037981 */ /* 0x002ea8000c1e1900 */
[----:B0-----:R-:W2:Y:S02]  /*04a0*/  LDG.E R15, desc[UR8][R4.64] ;  /* 0x00000008040f7981 */ /* 0x001ea4000c1e1900 */
[----:B--2---:R-:W-:-:S05]  /*04b0*/  FFMA R3, -R0, R3, R15 ;  /* 0x0000000300037223 */ /* 0x004fca000000010f */
[----:B------:R2:W-:Y:S02]  /*04c0*/  STG.E desc[UR8][R4.64], R3 ;  /* 0x0000000304007986 */ /* 0x0005e4000c101908 */
.L_x_46:
[----:B------:R-:W-:Y:S05]  /*04d0*/  BSYNC.RECONVERGENT B0 ;  /* 0x0000000000007941 */ /* 0x000fea0003800200 */
.L_x_45:
[----:B------:R-:W-:Y:S01]  /*04e0*/  UIADD3 UR7, UPT, UPT, UR4, 0x1, URZ ;  /* 0x0000000104077890 */ /* 0x000fe2000fffe0ff */
[----:B------:R-:W-:Y:S05]  /*04f0*/  BAR.SYNC.DEFER_BLOCKING 0x0 ;  /* 0x0000000000007b1d */ /* 0x000fea0000010000 */
[C---:B------:R-:W-:Y:S01]  /*0500*/  ISETP.NE.AND P0, PT, R2.reuse, UR7, PT ;  /* 0x0000000702007c0c */ /* 0x040fe2000bf05270 */
[----:B------:R-:W-:Y:S03]  /*0510*/  BSSY.RECONVERGENT B0, `(.L_x_47) ;  /* 0x0000016000007945 */ /* 0x000fe60003800200 */
[----:B------:R-:W-:-:S13]  /*0520*/  ISETP.NE.OR P0, PT, R2, R13, P0 ;  /* 0x0000000d0200720c */ /* 0x000fda0000705670 */
[----:B------:R-:W-:Y:S05]  /*0530*/  @P0 BRA `(.L_x_48) ;  /* 0x00000000004c0947 */ /* 0x000fea0003800000 */
[----:B------:R-:W3:Y:S01]  /*0540*/  LDG.E R0, desc[UR8][R6.64] ;  /* 0x0000000806007981 */ /* 0x000ee2000c1e1900 */
[----:B------:R-:W-:Y:S01]  /*0550*/  BSSY.RECONVERGENT B1, `(.L_x_49) ;  /* 0x000000c000017945 */ /* 0x000fe20003800200 */
[----:B---3--:R-:W-:Y:S01]  /*0560*/  VIADD R14, R0, 0xf3000000 ;  /* 0xf3000000000e7836 */ /* 0x008fe20000000000 */
[----:B-12---:R1:W2:Y:S04]  /*0570*/  MUFU.RSQ R3, R0 ;  /* 0x0000000000037308 */ /* 0x0062a80000001400 */
[----:B------:R-:W-:-:S13]  /*0580*/  ISETP.GT.U32.AND P0, PT, R14, 0x727fffff, PT ;  /* 0x727fffff0e00780c */ /* 0x000fda0003f04070 */
[----:B-12---:R-:W-:Y:S05]  /*0590*/  @!P0 BRA `(.L_x_50) ;  /* 0x00000000000c8947 */ /* 0x006fea0003800000 */
[----:B------:R-:W-:-:S07]  /*05a0*/  MOV R19, 0x5c0 ;  /* 0x000005c000137802 */ /* 0x000fce0000000f00 */
[----:B0-----:R-:W-:Y:S05]  /*05b0*/  CALL.REL.NOINC `($__internal_1_$__cuda_sm20_sqrt_rn_f32_slowpath) ;  /* 0x0000000800cc7944 */ /* 0x001fea0003c00000 */
[----:B------:R-:W-:Y:S05]  /*05c0*/  BRA `(.L_x_51) ;  /* 0x0000000000107947 */ /* 0x000fea0003800000 */
.L_x_50:
[----:B0-----:R-:W-:Y:S01]  /*05d0*/  FMUL.FTZ R15, R0, R3 ;  /* 0x00000003000f7220 */ /* 0x001fe20000410000 */
[----:B------:R-:W-:-:S03]  /*05e0*/  FMUL.FTZ R3, R3, 0.5 ;  /* 0x3f00000003037820 */ /* 0x000fc60000410000 */
[----:B------:R-:W-:-:S04]  /*05f0*/  FFMA R0, -R15, R15, R0 ;  /* 0x0000000f0f007223 */ /* 0x000fc80000000100 */
[----:B------:R-:W-:-:S07]  /*0600*/  FFMA R3, R0, R3, R15 ;  /* 0x0000000300037223 */ /* 0x000fce000000000f */
.L_x_51:
[----:B------:R-:W-:Y:S05]  /*0610*/  BSYNC.RECONVERGENT B1 ;  /* 0x0000000000017941 */ /* 0x000fea0003800200 */
.L_x_49:
[----:B------:R-:W0:Y:S01]  /*0620*/  S2UR UR6, SR_CgaCtaId ;  /* 0x00000000000679c3 */ /* 0x000e220000008800 */
[----:B------:R-:W-:Y:S01]  /*0630*/  UMOV UR5, 0x400 ;  /* 0x0000040000057882 */ /* 0x000fe20000000000 */
[----:B------:R3:W-:Y:S01]  /*0640*/  STG.E desc[UR8][R6.64], R3 ;  /* 0x0000000306007986 */ /* 0x0007e2000c101908 */
[----:B0-----:R-:W-:-:S09]  /*0650*/  ULEA UR5, UR6, UR5, 0x18 ;  /* 0x0000000506057291 */ /* 0x001fd2000f8ec0ff */
[----:B------:R3:W-:Y:S03]  /*0660*/  STS [UR5], R3 ;  /* 0x00000003ff007988 */ /* 0x0007e60008000805 */
.L_x_48:
[----:B------:R-:W-:Y:S05]  /*0670*/  BSYNC.RECONVERGENT B0 ;  /* 0x0000000000007941 */ /* 0x000fea0003800200 */
.L_x_47:
[----:B------:R-:W-:Y:S01]  /*0680*/  BAR.SYNC.DEFER_BLOCKING 0x0 ;  /* 0x0000000000007b1d */ /* 0x000fe20000010000 */
[----:B------:R-:W-:-:S04]  /*0690*/  ISETP.NE.AND P0, PT, R2, UR7, PT ;  /* 0x0000000702007c0c */ /* 0x000fc8000bf05270 */
[----:B------:R-:W-:Y:S01]  /*06a0*/  ISETP.GE.U32.OR P0, PT, R2, R13, P0 ;  /* 0x0000000d0200720c */ /* 0x000fe20000706470 */
[----:B------:R-:W-:-:S12]  /*06b0*/  BSSY.RECONVERGENT B0, `(.L_x_52) ;  /* 0x0000015000007945 */ /* 0x000fd80003800200 */
[----:B------:R-:W-:Y:S05]  /*06c0*/  @P0 BRA `(.L_x_53) ;  /* 0x00000000004c0947 */ /* 0x000fea0003800000 */
[----:B------:R-:W4:Y:S01]  /*06d0*/  LDG.E R0, desc[UR8][R4.64] ;  /* 0x0000000804007981 */ /* 0x000f22000c1e1900 */
[----:B------:R-:W5:Y:S01]  /*06e0*/  S2UR UR6, SR_CgaCtaId ;  /* 0x00000000000679c3 */ /* 0x000f620000008800 */
[----:B------:R-:W-:Y:S01]  /*06f0*/  UMOV UR5, 0x400 ;  /* 0x0000040000057882 */ /* 0x000fe20000000000 */
[----:B------:R-:W-:Y:S01]  /*0700*/  BSSY.RECONVERGENT B1, `(.L_x_54) ;  /* 0x000000e000017945 */ /* 0x000fe20003800200 */
[----:B-----5:R-:W-:-:S09]  /*0710*/  ULEA UR5, UR6, UR5, 0x18 ;  /* 0x0000000506057291 */ /* 0x020fd2000f8ec0ff */
[----:B-123--:R-:W1:Y:S02]  /*0720*/  LDS R3, [UR5] ;  /* 0x00000005ff037984 */ /* 0x00ee640008000800 */
[----:B-1----:R-:W0:Y:S02]  /*0730*/  MUFU.RCP R14, R3 ;  /* 0x00000003000e7308 */ /* 0x002e240000001000 */
[----:B0-----:R-:W-:-:S04]  /*0740*/  FFMA R15, -R3, R14, 1 ;  /* 0x3f800000030f7423 */ /* 0x001fc8000000010e */
[----:B------:R-:W-:Y:S02]  /*0750*/  FFMA R15, R14, R15, R14 ;  /* 0x0000000f0e0f7223 */ /* 0x000fe4000000000e */
[----:B----4-:R-:W0:Y:S02]  /*0760*/  FCHK P0, R0, R3 ;  /* 0x0000000300007302 */ /* 0x010e240000000000 */
[----:B------:R-:W-:-:S04]  /*0770*/  FFMA R14, R0, R15, RZ ;  /* 0x0000000f000e7223 */ /* 0x000fc800000000ff */
[----:B------:R-:W-:-:S04]  /*0780*/  FFMA R16, -R3, R14, R0 ;  /* 0x0000000e03107223 */ /* 0x000fc80000000100 */
[----:B------:R-:W-:Y:S01]  /*0790*/  FFMA R15, R15, R16, R14 ;  /* 0x000000100f0f7223 */ /* 0x000fe2000000000e */
[----:B0-----:R-:W-:Y:S06]  /*07a0*/  @!P0 BRA `(.L_x_55) ;  /* 0x00000000000c8947 */ /* 0x001fec0003800000 */
[----:B------:R-:W-:-:S07]  /*07b0*/  MOV R14, 0x7d0 ;  /* 0x000007d0000e7802 */ /* 0x000fce0000000f00 */
[----:B------:R-:W-:Y:S05]  /*07c0*/  CALL.REL.NOINC `($__internal_2_$__cuda_sm3x_div_rn_noftz_f32_slowpath) ;  /* 0x0000000800a07944 */ /* 0x000fea0003c00000 */
[----:B------:R-:W-:-:S07]  /*07d0*/  IMAD.MOV.U32 R15, RZ, RZ, R0 ;  /* 0x000000ffff0f7224 */ /* 0x000fce00078e0000 */
.L_x_55:
[----:B------:R-:W-:Y:S05]  /*07e0*/  BSYNC.RECONVERGENT B1 ;  /* 0x0000000000017941 */ /* 0x000fea0003800200 */
.L_x_54:
[----:B------:R4:W-:Y:S02]  /*07f0*/  STG.E desc[UR8][R4.64], R15 ;  /* 0x0000000f04007986 */ /* 0x0009e4000c101908 */
.L_x_53:
[----:B------:R-:W-:Y:S05]  /*0800*/  BSYNC.RECONVERGENT B0 ;  /* 0x0000000000007941 */ /* 0x000fea0003800200 */
.L_x_52:
[----:B------:R-:W-:Y:S01]  /*0810*/  BAR.SYNC.DEFER_BLOCKING 0x0 ;  /* 0x0000000000007b1d */ /* 0x000fe20000010000 */
[----:B------:R-:W-:-:S04]  /*0820*/  ISETP.LE.U32.AND P0, PT, R17, UR7, PT ;  /* 0x0000000711007c0c */ /* 0x000fc8000bf03070 */
[----:B------:R-:W-:Y:S01]  /*0830*/  ISETP.GT.U32.OR P0, PT, R2, R13, P0 ;  /* 0x0000000d0200720c */ /* 0x000fe20000704470 */
[----:B------:R-:W-:-:S12]  /*0840*/  BSSY.RECONVERGENT B0, `(.L_x_56) ;  /* 0x0000007000007945 */ /* 0x000fd80003800200 */
[----:B------:R-:W-:Y:S05]  /*0850*/  @P0 BRA `(.L_x_57) ;  /* 0x0000000000140947 */ /* 0x000fea0003800000 */
[----:B------:R-:W5:Y:S04]  /*0860*/  LDG.E R0, desc[UR8][R8.64+-0x4] ;  /* 0xfffffc0808007981 */ /* 0x000f68000c1e1900 */
[----:B-123--:R-:W5:Y:S04]  /*0870*/  LDG.E R3, desc[UR8][R10.64+-0x4] ;  /* 0xfffffc080a037981 */ /* 0x00ef68000c1e1900 */
[----:B0---4-:R-:W5:Y:S02]  /*0880*/  LDG.E R15, desc[UR8][R4.64] ;  /* 0x00000008040f7981 */ /* 0x011f64000c1e1900 */
[----:B-----5:R-:W-:-:S05]  /*0890*/  FFMA R3, -R0, R3, R15 ;  /* 0x0000000300037223 */ /* 0x020fca000000010f */
[----:B------:R0:W-:Y:S02]  /*08a0*/  STG.E desc[UR8][R4.64], R3 ;  /* 0x0000000304007986 */ /* 0x0001e4000c101908 */
.L_x_57:
[----:B------:R-:W-:Y:S05]  /*08b0*/  BSYNC.RECONVERGENT B0 ;  /* 0x0000000000007941 */ /* 0x000fea0003800200 */
.L_x_56:
[----:B------:R-:W-:Y:S01]  /*08c0*/  UIADD3 UR7, UPT, UPT, UR4, 0x2, URZ ;  /* 0x0000000204077890 */ /* 0x000fe2000fffe0ff */
[----:B------:R-:W-:Y:S05]  /*08d0*/  BAR.SYNC.DEFER_BLOCKING 0x0 ;  /* 0x0000000000007b1d */ /* 0x000fea0000010000 */
[C---:B------:R-:W-:Y:S01]  /*08e0*/  ISETP.NE.AND P0, PT, R2.reuse, UR7, PT ;  /* 0x0000000702007c0c */ /* 0x040fe2000bf05270 */
[----:B------:R-:W-:Y:S03]  /*08f0*/  BSSY.RECONVERGENT B0, `(.L_x_58) ;  /* 0x0000016000007945 */ /* 0x000fe60003800200 */
[----:B------:R-:W-:-:S13]  /*0900*/  ISETP.NE.OR P0, PT, R2, R13, P0 ;  /* 0x0000000d0200720c */ /* 0x000fda0000705670 */
[----:B------:R-:W-:Y:S05]  /*0910*/  @P0 BRA `(.L_x_59) ;  /* 0x00000000004c0947 */ /* 0x000fea0003800000 */
[----:B------:R-:W5:Y:S01]  /*0920*/  LDG.E R0, desc[UR8][R6.64] ;  /* 0x0000000806007981 */ /* 0x000f62000c1e1900 */
[----:B------:R-:W-:Y:S01]  /*0930*/  BSSY.RECONVERGENT B1, `(.L_x_60) ;  /* 0x000000c000017945 */ /* 0x000fe20003800200 */
[----:B-----5:R-:W-:Y:S01]  /*0940*/  VIADD R14, R0, 0xf3000000 ;  /* 0xf3000000000e7836 */ /* 0x020fe20000000000 */
[----:B0123--:R0:W1:Y:S04]  /*0950*/  MUFU.RSQ R3, R0 ;  /* 0x0000000000037308 */ /* 0x00f0680000001400 */
[----:B------:R-:W-:-:S13]  /*0960*/  ISETP.GT.U32.AND P0, PT, R14, 0x727fffff, PT ;  /* 0x727fffff0e00780c */ /* 0x000fda0003f04070 */
[----:B01----:R-:W-:Y:S05]  /*0970*/  @!P0 BRA `(.L_x_61) ;  /* 0x00000000000c8947 */ /* 0x003fea0003800000 */
[----:B------:R-:W-:-:S07]  /*0980*/  MOV R19, 0x9a0 ;  /* 0x000009a000137802 */ /* 0x000fce0000000f00 */
[----:B----4-:R-:W-:Y:S05]  /*0990*/  CALL.REL.NOINC `($__internal_1_$__cuda_sm20_sqrt_rn_f32_slowpath) ;  /* 0x0000000400d47944 */ /* 0x010fea0003c00000 */
[----:B------:R-:W-:Y:S05]  /*09a0*/  BRA `(.L_x_62) ;  /* 0x0000000000107947 */ /* 0x000fea0003800000 */
.L_x_61:
[----:B----4-:R-:W-:Y:S01]  /*09b0*/  FMUL.FTZ R15, R0, R3 ;  /* 0x00000003000f7220 */ /* 0x010fe20000410000 */
[----:B------:R-:W-:-:S03]  /*09c0*/  FMUL.FTZ R3, R3, 0.5 ;  /* 0x3f00000003037820 */ /* 0x000fc60000410000 */
[----:B------:R-:W-:-:S04]  /*09d0*/  FFMA R0, -R15, R15, R0 ;  /* 0x0000000f0f007223 */ /* 0x000fc80000000100 */
[----:B------:R-:W-:-:S07]  /*09e0*/  FFMA R3, R0, R3, R15 ;  /* 0x0000000300037223 */ /* 0x000fce000000000f */
.L_x_62:
[----:B------:R-:W-:Y:S05]  /*09f0*/  BSYNC.RECONVERGENT B1 ;  /* 0x0000000000017941 */ /* 0x000fea0003800200 */
.L_x_60:
[----:B------:R-:W0:Y:S01]  /*0a00*/  S2UR UR6, SR_CgaCtaId ;  /* 0x00000000000679c3 */ /* 0x000e220000008800 */
[----:B------:R-:W-:Y:S01]  /*0a10*/  UMOV UR5, 0x400 ;  /* 0x0000040000057882 */ /* 0x000fe20000000000 */
[----:B------:R1:W-:Y:S01]  /*0a20*/  STG.E desc[UR8][R6.64], R3 ;  /* 0x0000000306007986 */ /* 0x0003e2000c101908 */
[----:B0-----:R-:W-:-:S09]  /*0a30*/  ULEA UR5, UR6, UR5, 0x18 ;  /* 0x0000000506057291 */ /* 0x001fd2000f8ec0ff */
[----:B------:R1:W-:Y:S03]  /*0a40*/  STS [UR5], R3 ;  /* 0x00000003ff007988 */ /* 0x0003e60008000805 */
.L_x_59:
[----:B------:R-:W-:Y:S05]  /*0a50*/  BSYNC.RECONVERGENT B0 ;  /* 0x0000000000007941 */ /* 0x000fea0003800200 */
.L_x_58:
[----:B------:R-:W-:Y:S01]  /*0a60*/  BAR.SYNC.DEFER_BLOCKING 0x0 ;  /* 0x0000000000007b1d */ /* 0x000fe20000010000 */
[----:B------:R-:W-:-:S04]  /*0a70*/  ISETP.NE.AND P0, PT, R2, UR7, PT ;  /* 0x0000000702007c0c */ /* 0x000fc8000bf05270 */
[----:B------:R-:W-:Y:S01]  /*0a80*/  ISETP.GE.U32.OR P0, PT, R2, R13, P0 ;  /* 0x0000000d0200720c */ /* 0x000fe20000706470 */
[----:B------:R-:W-:-:S12]  /*0a90*/  BSSY.RECONVERGENT B0, `(.L_x_63) ;  /* 0x0000015000007945 */ /* 0x000fd80003800200 */
[----:B------:R-:W-:Y:S05]  /*0aa0*/  @P0 BRA `(.L_x_64) ;  /* 0x00000000004c0947 */ /* 0x000fea0003800000 */
[----:B------:R-:W5:Y:S01]  /*0ab0*/  LDG.E R0, desc[UR8][R4.64] ;  /* 0x0000000804007981 */ /* 0x000f62000c1e1900 */
[----:B------:R-:W0:Y:S01]  /*0ac0*/  S2UR UR6, SR_CgaCtaId ;  /* 0x00000000000679c3 */ /* 0x000e220000008800 */
[----:B------:R-:W-:Y:S01]  /*0ad0*/  UMOV UR5, 0x400 ;  /* 0x0000040000057882 */ /* 0x000fe20000000000 */
[----:B------:R-:W-:Y:S01]  /*0ae0*/  BSSY.RECONVERGENT B1, `(.L_x_65) ;  /* 0x000000e000017945 */ /* 0x000fe20003800200 */
[----:B0-----:R-:W-:-:S09]  /*0af0*/  ULEA UR5, UR6, UR5, 0x18 ;  /* 0x0000000506057291 */ /* 0x001fd2000f8ec0ff */
[----:B-123--:R-:W0:Y:S02]  /*0b00*/  LDS R3, [UR5] ;  /* 0x00000005ff037984 */ /* 0x00ee240008000800 */
[----:B0-----:R-:W4:Y:S02]  /*0b10*/  MUFU.RCP R14, R3 ;  /* 0x00000003000e7308 */ /* 0x001f240000001000 */
[----:B----4-:R-:W-:-:S04]  /*0b20*/  FFMA R15, -R3, R14, 1 ;  /* 0x3f800000030f7423 */ /* 0x010fc8000000010e */
[----:B------:R-:W-:Y:S02]  /*0b30*/  FFMA R15, R14, R15, R14 ;  /* 0x0000000f0e0f7223 */ /* 0x000fe4000000000e */
[----:B-----5:R-:W0:Y:S02]  /*0b40*/  FCHK P0, R0, R3 ;  /* 0x0000000300007302 */ /* 0x020e240000000000 */
[----:B------:R-:W-:-:S04]  /*0b50*/  FFMA R14, R0, R15, RZ ;  /* 0x0000000f000e7223 */ /* 0x000fc800000000ff */
[----:B------:R-:W-:-:S04]  /*0b60*/  FFMA R16, -R3, R14, R0 ;  /* 0x0000000e03107223 */ /* 0x000fc80000000100 */
[----:B------:R-:W-:Y:S01]  /*0b70*/  FFMA R15, R15, R16, R14 ;  /* 0x000000100f0f7223 */ /* 0x000fe2000000000e */
[----:B0-----:R-:W-:Y:S06]  /*0b80*/  @!P0 BRA `(.L_x_66) ;  /* 0x00000000000c8947 */ /* 0x001fec0003800000 */
[----:B------:R-:W-:-:S07]  /*0b90*/  MOV R14, 0xbb0 ;  /* 0x00000bb0000e7802 */ /* 0x000fce0000000f00 */
[----:B------:R-:W-:Y:S05]  /*0ba0*/  CALL.REL.NOINC `($__internal_2_$__cuda_sm3x_div_rn_noftz_f32_slowpath) ;  /* 0x0000000400a87944 */ /* 0x000fea0003c00000 */
[----:B------:R-:W-:-:S07]  /*0bb0*/  IMAD.MOV.U32 R15, RZ, RZ, R0 ;  /* 0x000000ffff0f7224 */ /* 0x000fce00078e0000 */
.L_x_66:
[----:B------:R-:W-:Y:S05]  /*0bc0*/  BSYNC.RECONVERGENT B1 ;  /* 0x0000000000017941 */ /* 0x000fea0003800200 */
.L_x_65:
[----:B------:R0:W-:Y:S02]  /*0bd0*/  STG.E desc[UR8][R4.64], R15 ;  /* 0x0000000f04007986 */ /* 0x0001e4000c101908 */
.L_x_64:
[----:B------:R-:W-:Y:S05]  /*0be0*/  BSYNC.RECONVERGENT B0 ;  /* 0x0000000000007941 */ /* 0x000fea0003800200 */
.L_x_63:
[----:B------:R-:W-:Y:S01]  /*0bf0*/  BAR.SYNC.DEFER_BLOCKING 0x0 ;  /* 0x0000000000007b1d */ /* 0x000fe20000010000 */
[----:B------:R-:W-:-:S04]  /*0c00*/  ISETP.LE.U32.AND P0, PT, R17, UR7, PT ;  /* 0x0000000711007c0c */ /* 0x000fc8000bf03070 */
[----:B------:R-:W-:Y:S01]  /*0c10*/  ISETP.GT.U32.OR P0, PT, R2, R13, P0 ;  /* 0x0000000d0200720c */ /* 0x000fe20000704470 */
[----:B------:R-:W-:-:S12]  /*0c20*/  BSSY.RECONVERGENT B0, `(.L_x_67) ;  /* 0x0000007000007945 */ /* 0x000fd80003800200 */
[----:B------:R-:W-:Y:S05]  /*0c30*/  @P0 BRA `(.L_x_68) ;  /* 0x0000000000140947 */ /* 0x000fea0003800000 */
[----:B------:R-:W5:Y:S04]  /*0c40*/  LDG.E R0, desc[UR8][R8.64] ;  /* 0x0000000808007981 */ /* 0x000f68000c1e1900 */
[----:B0123--:R-:W5:Y:S04]  /*0c50*/  LDG.E R3, desc[UR8][R10.64] ;  /* 0x000000080a037981 */ /* 0x00ff68000c1e1900 */
[----:B----4-:R-:W5:Y:S02]  /*0c60*/  LDG.E R15, desc[UR8][R4.64] ;  /* 0x00000008040f7981 */ /* 0x010f64000c1e1900 */
[----:B-----5:R-:W-:-:S05]  /*0c70*/  FFMA R3, -R0, R3, R15 ;  /* 0x0000000300037223 */ /* 0x020fca000000010f */
[----:B------:R0:W-:Y:S02]  /*0c80*/  STG.E desc[UR8][R4.64], R3 ;  /* 0x0000000304007986 */ /* 0x0001e4000c101908 */
.L_x_68:
[----:B------:R-:W-:Y:S05]  /*0c90*/  BSYNC.RECONVERGENT B0 ;  /* 0x0000000000007941 */ /* 0x000fea0003800200 */
.L_x_67:
        /* <DEDUP_REMOVED lines=8> */
[----:B-----5:R-:W-:Y:S01]  /*0d20*/  IADD3 R14, PT, PT, R0, -0xd000000, RZ ;  /* 0xf3000000000e7810 */ /* 0x020fe20007ffe0ff */
[----:B0123--:R0:W1:Y:S03]  /*0d30*/  MUFU.RSQ R3, R0 ;  /* 0x0000000000037308 */ /* 0x00f0660000001400 */
[----:B------:R-:W-:-:S13]  /*0d40*/  ISETP.GT.U32.AND P0, PT, R14, 0x727fffff, PT ;  /* 0x727fffff0e00780c */ /* 0x000fda0003f04070 */
[----:B0-----:R-:W-:Y:S05]  /*0d50*/  @!P0 BRA `(.L_x_72) ;  /* 0x00000000000c8947 */ /* 0x001fea0003800000 */
[----:B------:R-:W-:-:S07]  /*0d60*/  MOV R19, 0xd80 ;  /* 0x00000d8000137802 */ /* 0x000fce0000000f00 */
[----:B-1--4-:R-:W-:Y:S05]  /*0d70*/  CALL.REL.NOINC `($__internal_1_$__cuda_sm20_sqrt_rn_f32_slowpath) ;  /* 0x0000000000dc7944 */ /* 0x012fea0003c00000 */
[----:B------:R-:W-:Y:S05]  /*0d80*/  BRA `(.L_x_73) ;  /* 0x0000000000107947 */ /* 0x000fea0003800000 */
.L_x_72:
[----:B-1--4-:R-:W-:Y:S01]  /*0d90*/  FMUL.FTZ R15, R0, R3 ;  /* 0x00000003000f7220 */ /* 0x012fe20000410000 */
[----:B------:R-:W-:-:S03]  /*0da0*/  FMUL.FTZ R3, R3, 0.5 ;  /* 0x3f00000003037820 */ /* 0x000fc60000410000 */
[----:B------:R-:W-:-:S04]  /*0db0*/  FFMA R0, -R15, R15, R0 ;  /* 0x0000000f0f007223 */ /* 0x000fc80000000100 */
[----:B------:R-:W-:-:S07]  /*0dc0*/  FFMA R3, R0, R3, R15 ;  /* 0x0000000300037223 */ /* 0x000fce000000000f */
.L_x_73:
[----:B------:R-:W-:Y:S05]  /*0dd0*/  BSYNC.RECONVERGENT B1 ;  /* 0x0000000000017941 */ /* 0x000fea0003800200 */
.L_x_71:
[----:B------:R-:W0:Y:S01]  /*0de0*/  S2UR UR6, SR_CgaCtaId ;  /* 0x00000000000679c3 */ /* 0x000e220000008800 */
[----:B------:R-:W-:Y:S01]  /*0df0*/  UMOV UR5, 0x400 ;  /* 0x0000040000057882 */ /* 0x000fe20000000000 */
[----:B------:R1:W-:Y:S01]  /*0e00*/  STG.E desc[UR8][R6.64], R3 ;  /* 0x0000000306007986 */ /* 0x0003e2000c101908 */
[----:B0-----:R-:W-:-:S09]  /*0e10*/  ULEA UR5, UR6, UR5, 0x18 ;  /* 0x0000000506057291 */ /* 0x001fd2000f8ec0ff */
[----:B------:R1:W-:Y:S03]  /*0e20*/  STS [UR5], R3 ;  /* 0x00000003ff007988 */ /* 0x0003e60008000805 */
.L_x_70:
[----:B------:R-:W-:Y:S05]  /*0e30*/  BSYNC.RECONVERGENT B0 ;  /* 0x0000000000007941 */ /* 0x000fea0003800200 */
.L_x_69:
        /* <DEDUP_REMOVED lines=22> */
.L_x_77:
[----:B------:R-:W-:Y:S05]  /*0fa0*/  BSYNC.RECONVERGENT B1 ;  /* 0x0000000000017941 */ /* 0x000fea0003800200 */
.L_x_76:
[----:B------:R0:W-:Y:S02]  /*0fb0*/  STG.E desc[UR8][R4.64], R15 ;  /* 0x0000000f04007986 */ /* 0x0001e4000c101908 */
.L_x_75:
[----:B------:R-:W-:Y:S05]  /*0fc0*/  BSYNC.RECONVERGENT B0 ;  /* 0x0000000000007941 */ /* 0x000fea0003800200 */
.L_x_74:
[----:B------:R-:W-:Y:S01]  /*0fd0*/  BAR.SYNC.DEFER_BLOCKING 0x0 ;  /* 0x0000000000007b1d */ /* 0x000fe20000010000 */
[----:B------:R-:W-:-:S04]  /*0fe0*/  ISETP.LE.U32.AND P0, PT, R17, UR7, PT ;  /* 0x0000000711007c0c */ /* 0x000fc8000bf03070 */
[----:B------:R-:W-:-:S13]  /*0ff0*/  ISETP.GT.U32.OR P0, PT, R2, R13, P0 ;  /* 0x0000000d0200720c */ /* 0x000fda0000704470 */
[----:B------:R-:W5:Y:S04]  /*1000*/  @!P0 LDG.E R0, desc[UR8][R8.64+0x4] ;  /* 0x0000040808008981 */ /* 0x000f68000c1e1900 */
[----:B0123--:R0:W5:Y:S04]  /*1010*/  @!P0 LDG.E R3, desc[UR8][R10.64+0x4] ;  /* 0x000004080a038981 */ /* 0x00f168000c1e1900 */
[----:B----4-:R-:W5:Y:S01]  /*1020*/  @!P0 LDG.E R15, desc[UR8][R4.64] ;  /* 0x00000008040f8981 */ /* 0x010f62000c1e1900 */
[----:B------:R-:W-:Y:S01]  /*1030*/  UIADD3 UR4, UPT, UPT, UR4, 0x4, URZ ;  /* 0x0000000404047890 */ /* 0x000fe2000fffe0ff */
[----:B------:R-:W-:-:S03]  /*1040*/  VIADD R12, R12, 0x4 ;  /* 0x000000040c0c7836 */ /* 0x000fc60000000000 */
[----:B------:R-:W-:Y:S01]  /*1050*/  UISETP.NE.AND UP0, UPT, UR4, 0x20, UPT ;  /* 0x000000200400788c */ /* 0x000fe2000bf05270 */
[----:B0-----:R-:W-:-:S05]  /*1060*/  IADD3 R10, P1, PT, R10, 0x10, RZ ;  /* 0x000000100a0a7810 */ /* 0x001fca0007f3e0ff */
[----:B------:R-:W-:Y:S02]  /*1070*/  IMAD.X R11, RZ, RZ, R11, P1 ;  /* 0x000000ffff0b7224 */ /* 0x000fe400008e060b */
[----:B-----5:R-:W-:-:S05]  /*1080*/  @!P0 FFMA R3, -R0, R3, R15 ;  /* 0x0000000300038223 */ /* 0x020fca000000010f */
[----:B------:R0:W-:Y:S01]  /*1090*/  @!P0 STG.E desc[UR8][R4.64], R3 ;  /* 0x0000000304008986 */ /* 0x0001e2000c101908 */
[----:B------:R-:W-:Y:S01]  /*10a0*/  BAR.SYNC.DEFER_BLOCKING 0x0 ;  /* 0x0000000000007b1d */ /* 0x000fe20000010000 */
[----:B------:R-:W-:-:S05]  /*10b0*/  IADD3 R8, P0, PT, R8, 0x10, RZ ;  /* 0x0000001008087810 */ /* 0x000fca0007f1e0ff */
[----:B------:R-:W-:Y:S01]  /*10c0*/  IMAD.X R9, RZ, RZ, R9, P0 ;  /* 0x000000ffff097224 */ /* 0x000fe200000e0609 */
[----:B------:R-:W-:Y:S07]  /*10d0*/  BRA.U UP0, `(.L_x_78) ;  /* 0xfffffff100107547 */ /* 0x000fee000b83ffff */
[----:B------:R-:W-:Y:S05]  /*10e0*/  EXIT ;  /* 0x000000000000794d */ /* 0x000fea0003800000 */
        .weak           $__internal_1_$__cuda_sm20_sqrt_rn_f32_slowpath
        .type           $__internal_1_$__cuda_sm20_sqrt_rn_f32_slowpath,@function
        .size           $__internal_1_$__cuda_sm20_sqrt_rn_f32_slowpath,($__internal_2_$__cuda_sm3x_div_rn_noftz_f32_slowpath - $__internal_1_$__cuda_sm20_sqrt_rn_f32_slowpath)
$__internal_1_$__cuda_sm20_sqrt_rn_f32_slowpath:
[----:B------:R-:W-:-:S13]  /*10f0*/  LOP3.LUT P0, RZ, R0, 0x7fffffff, RZ, 0xc0, !PT ;  /* 0x7fffffff00ff7812 */ /* 0x000fda000780c0ff */
[----:B------:R-:W-:Y:S01]  /*1100*/  @!P0 MOV R3, R0 ;  /* 0x0000000000038202 */ /* 0x000fe20000000f00 */
[----:B------:R-:W-:Y:S06]  /*1110*/  @!P0 BRA `(.L_x_79) ;  /* 0x0000000000408947 */ /* 0x000fec0003800000 */
[----:B------:R-:W-:-:S13]  /*1120*/  FSETP.GEU.FTZ.AND P0, PT, R0, RZ, PT ;  /* 0x000000ff0000720b */ /* 0x000fda0003f1e000 */
[----:B------:R-:W-:Y:S01]  /*1130*/  @!P0 IMAD.MOV.U32 R3, RZ, RZ, 0x7fffffff ;  /* 0x7fffffffff038424 */ /* 0x000fe200078e00ff */
[----:B------:R-:W-:Y:S06]  /*1140*/  @!P0 BRA `(.L_x_79) ;  /* 0x0000000000348947 */ /* 0x000fec0003800000 */
[----:B------:R-:W-:-:S13]  /*1150*/  FSETP.GTU.FTZ.AND P0, PT, |R0|, +INF , PT ;  /* 0x7f8000000000780b */ /* 0x000fda0003f1c200 */
[----:B------:R-:W-:Y:S01]  /*1160*/  @P0 FADD.FTZ R3, R0, 1 ;  /* 0x3f80000000030421 */ /* 0x000fe20000010000 */
[----:B------:R-:W-:Y:S06]  /*1170*/  @P0 BRA `(.L_x_79) ;  /* 0x0000000000280947 */ /* 0x000fec0003800000 */
[----:B------:R-:W-:-:S13]  /*1180*/  FSETP.NEU.FTZ.AND P0, PT, |R0|, +INF , PT ;  /* 0x7f8000000000780b */ /* 0x000fda0003f1d200 */
[----:B------:R-:W-:-:S04]  /*1190*/  @P0 FFMA R14, R0, 1.84467440737095516160e+19, RZ ;  /* 0x5f800000000e0823 */ /* 0x000fc800000000ff */
[----:B------:R-:W0:Y:S02]  /*11a0*/  @P0 MUFU.RSQ R3, R14 ;  /* 0x0000000e00030308 */ /* 0x000e240000001400 */
[----:B0-----:R-:W-:Y:S01]  /*11b0*/  @P0 FMUL.FTZ R15, R14, R3 ;  /* 0x000000030e0f0220 */ /* 0x001fe20000410000 */
[----:B------:R-:W-:Y:S01]  /*11c0*/  @P0 FMUL.FTZ R18, R3, 0.5 ;  /* 0x3f00000003120820 */ /* 0x000fe20000410000 */
[----:B------:R-:W-:Y:S02]  /*11d0*/  @!P0 IMAD.MOV.U32 R3, RZ, RZ, R0 ;  /* 0x000000ffff038224 */ /* 0x000fe400078e0000 */
[----:B------:R-:W-:-:S04]  /*11e0*/  @P0 FADD.FTZ R16, -R15, -RZ ;  /* 0x800000ff0f100221 */ /* 0x000fc80000010100 */
[----:B------:R-:W-:-:S04]  /*11f0*/  @P0 FFMA R16, R15, R16, R14 ;  /* 0x000000100f100223 */ /* 0x000fc8000000000e */
[----:B------:R-:W-:-:S04]  /*1200*/  @P0 FFMA R16, R16, R18, R15 ;  /* 0x0000001210100223 */ /* 0x000fc8000000000f */
[----:B------:R-:W-:-:S07]  /*1210*/  @P0 FMUL.FTZ R3, R16, 2.3283064365386962891e-10 ;  /* 0x2f80000010030820 */ /* 0x000fce0000410000 */
.L_x_79:
[----:B------:R-:W-:Y:S02]  /*1220*/  IMAD.MOV.U32 R14, RZ, RZ, R19 ;  /* 0x000000ffff0e7224 */ /* 0x000fe400078e0013 */
[----:B------:R-:W-:-:S04]  /*1230*/  IMAD.MOV.U32 R15, RZ, RZ, 0x0 ;  /* 0x00000000ff0f7424 */ /* 0x000fc800078e00ff */
[----:B------:R-:W-:Y:S05]  /*1240*/  RET.REL.NODEC R14 `(_Z10potrf_tilePf) ;  /* 0xffffffec0e6c7950 */ /* 0x000fea0003c3ffff */
        .weak           $__internal_2_$__cuda_sm3x_div_rn_noftz_f32_slowpath
        .type           $__internal_2_$__cuda_sm3x_div_rn_noftz_f32_slowpath,@function
        .size           $__internal_2_$__cuda_sm3x_div_rn_noftz_f32_slowpath,(.L_x_101 - $__internal_2_$__cuda_sm3x_div_rn_noftz_f32_slowpath)
$__internal_2_$__cuda_sm3x_div_rn_noftz_f32_slowpath:
        /* <DEDUP_REMOVED lines=29> */
[----:B------:R-:W-:Y:S02]  /*1420*/  @P0 IMAD.MOV.U32 R16, RZ, RZ, RZ ;  /* 0x000000ffff100224 */ /* 0x000fe400078e00ff */
[----:B------:R-:W-:Y:S01]  /*1430*/  @!P0 FFMA R0, R0, 1.84467440737095516160e+19, RZ ;  /* 0x5f80000000008823 */ /* 0x000fe200000000ff */
[----:B------:R-:W-:Y:S02]  /*1440*/  @!P0 IMAD.MOV.U32 R16, RZ, RZ, -0x40 ;  /* 0xffffffc0ff108424 */ /* 0x000fe400078e00ff */
[----:B------:R-:W-:-:S03]  /*1450*/  @!P1 FFMA R3, R3, 1.84467440737095516160e+19, RZ ;  /* 0x5f80000003039823 */ /* 0x000fc600000000ff */
[----:B------:R-:W-:-:S07]  /*1460*/  @!P1 IADD3 R16, PT, PT, R16, 0x40, RZ ;  /* 0x0000004010109810 */ /* 0x000fce0007ffe0ff */
.L_x_81:
[----:B------:R-:W-:Y:S01]  /*1470*/  LEA R18, R15, 0xc0800000, 0x17 ;  /* 0xc08000000f127811 */ /* 0x000fe200078eb8ff */
[----:B------:R-:W-:Y:S01]  /*1480*/  VIADD R19, R19, 0xffffff81 ;  /* 0xffffff8113137836 */ /* 0x000fe20000000000 */
[----:B------:R-:W-:Y:S03]  /*1490*/  BSSY.RECONVERGENT B3, `(.L_x_86) ;  /* 0x0000035000037945 */ /* 0x000fe60003800200 */
[----:B------:R-:W-:Y:S02]  /*14a0*/  IMAD.IADD R20, R3, 0x1, -R18 ;  /* 0x0000000103147824 */ /* 0x000fe400078e0a12 */
[C---:B------:R-:W-:Y:S01]  /*14b0*/  IMAD R0, R19.reuse, -0x800000, R0 ;  /* 0xff80000013007824 */ /* 0x040fe200078e0200 */
[----:B------:R-:W-:Y:S01]  /*14c0*/  IADD3 R19, PT, PT, R19, 0x7f, -R15 ;  /* 0x0000007f13137810 */ /* 0x000fe20007ffe80f */
[----:B------:R-:W0:Y:S01]  /*14d0*/  MUFU.RCP R3, R20 ;  /* 0x0000001400037308 */ /* 0x000e220000001000 */
[----:B------:R-:W-:-:S03]  /*14e0*/  FADD.FTZ R21, -R20, -RZ ;  /* 0x800000ff14157221 */ /* 0x000fc60000010100 */
[----:B------:R-:W-:Y:S02]  /*14f0*/  IMAD.IADD R19, R19, 0x1, R16 ;  /* 0x0000000113137824 */ /* 0x000fe400078e0210 */
        /* <DEDUP_REMOVED lines=20> */
[-C--:B------:R-:W-:Y:S01]  /*1640*/  FFMA.RZ R15, R3, R21.reuse, R18 ;  /* 0x00000015030f7223 */ /* 0x080fe2000000c012 */
[----:B------:R-:W-:Y:S01]  /*1650*/  IMAD.MOV R19, RZ, RZ, -R20 ;  /* 0x000000ffff137224 */ /* 0x000fe200078e0a14 */
[C---:B------:R-:W-:Y:S02]  /*1660*/  ISETP.NE.AND P2, PT, R20.reuse, RZ, PT ;  /* 0x000000ff1400720c */ /* 0x040fe40003f45270 */
[C---:B------:R-:W-:Y:S02]  /*1670*/  ISETP.NE.AND P1, PT, R20.reuse, RZ, PT ;  /* 0x000000ff1400720c */ /* 0x040fe40003f25270 */
[----:B------:R-:W-:Y:S01]  /*1680*/  LOP3.LUT R16, R15, 0x7fffff, RZ, 0xc0, !PT ;  /* 0x007fffff0f107812 */ /* 0x000fe200078ec0ff */
[CCC-:B------:R-:W-:Y:S01]  /*1690*/  FFMA.RP R15, R3.reuse, R21.reuse, R18.reuse ;  /* 0x00000015030f7223 */ /* 0x1c0fe20000008012 */
[----:B------:R-:W-:Y:S01]  /*16a0*/  FFMA.RM R18, R3, R21, R18 ;  /* 0x0000001503127223 */ /* 0x000fe20000004012 */
[----:B------:R-:W-:Y:S01]  /*16b0*/  VIADD R3, R20, 0x20 ;  /* 0x0000002014037836 */ /* 0x000fe20000000000 */
[----:B------:R-:W-:-:S03]  /*16c0*/  LOP3.LUT R16, R16, 0x800000, RZ, 0xfc, !PT ;  /* 0x0080000010107812 */ /* 0x000fc600078efcff */
[----:B------:R-:W-:Y:S02]  /*16d0*/  FSETP.NEU.FTZ.AND P0, PT, R15, R18, PT ;  /* 0x000000120f00720b */ /* 0x000fe40003f1d000 */
[----:B------:R-:W-:Y:S02]  /*16e0*/  SHF.L.U32 R3, R16, R3, RZ ;  /* 0x0000000310037219 */ /* 0x000fe400000006ff */
[----:B------:R-:W-:Y:S02]  /*16f0*/  SEL R15, R19, RZ, P2 ;  /* 0x000000ff130f7207 */ /* 0x000fe40001000000 */
[----:B------:R-:W-:Y:S02]  /*1700*/  ISETP.NE.AND P1, PT, R3, RZ, P1 ;  /* 0x000000ff0300720c */ /* 0x000fe40000f25270 */
[----:B------:R-:W-:Y:S02]  /*1710*/  SHF.R.U32.HI R15, RZ, R15, R16 ;  /* 0x0000000fff0f7219 */ /* 0x000fe40000011610 */
[----:B------:R-:W-:-:S02]  /*1720*/  PLOP3.LUT P0, PT, P0, P1, PT, 0xf8, 0x8f ;  /* 0x00000000008f781c */ /* 0x000fc40000703f70 */
[----:B------:R-:W-:Y:S02]  /*1730*/  SHF.R.U32.HI R16, RZ, 0x1, R15 ;  /* 0x00000001ff107819 */ /* 0x000fe4000001160f */
[----:B------:R-:W-:-:S04]  /*1740*/  SEL R3, RZ, 0x1, !P0 ;  /* 0x00000001ff037807 */ /* 0x000fc80004000000 */
[----:B------:R-:W-:-:S04]  /*1750*/  LOP3.LUT R18, R3, 0x1, R16, 0xf8, !PT ;  /* 0x0000000103127812 */ /* 0x000fc800078ef810 */
[----:B------:R-:W-:-:S04]  /*1760*/  LOP3.LUT R15, R18, R15, RZ, 0xc0, !PT ;  /* 0x0000000f120f7212 */ /* 0x000fc800078ec0ff */
[----:B------:R-:W-:-:S04]  /*1770*/  IADD3 R15, PT, PT, R16, R15, RZ ;  /* 0x0000000f100f7210 */ /* 0x000fc80007ffe0ff */
[----:B------:R-:W-:Y:S01]  /*1780*/  LOP3.LUT R0, R15, R0, RZ, 0xfc, !PT ;  /* 0x000000000f007212 */ /* 0x000fe200078efcff */
[----:B------:R-:W-:Y:S06]  /*1790*/  BRA `(.L_x_89) ;  /* 0x0000000000107947 */ /* 0x000fec0003800000 */
.L_x_88:
[----:B------:R-:W-:-:S04]  /*17a0*/  LOP3.LUT R0, R0, 0x80000000, RZ, 0xc0, !PT ;  /* 0x8000000000007812 */ /* 0x000fc800078ec0ff */
[----:B------:R-:W-:Y:S01]  /*17b0*/  LOP3.LUT R0, R0, 0x7f800000, RZ, 0xfc, !PT ;  /* 0x7f80000000007812 */ /* 0x000fe200078efcff */
[----:B------:R-:W-:Y:S06]  /*17c0*/  BRA `(.L_x_89) ;  /* 0x0000000000047947 */ /* 0x000fec0003800000 */
.L_x_87:
[----:B------:R-:W-:-:S07]  /*17d0*/  IMAD R0, R19, 0x800000, R0 ;  /* 0x0080000013007824 */ /* 0x000fce00078e0200 */
.L_x_89:
[----:B------:R-:W-:Y:S05]  /*17e0*/  BSYNC.RECONVERGENT B3 ;  /* 0x0000000000037941 */ /* 0x000fea0003800200 */
.L_x_86:
[----:B------:R-:W-:Y:S05]  /*17f0*/  BRA `(.L_x_90) ;  /* 0x0000000000207947 */ /* 0x000fea0003800000 */
.L_x_85:
[----:B------:R-:W-:-:S04]  /*1800*/  LOP3.LUT R0, R3, 0x80000000, R0, 0x48, !PT ;  /* 0x8000000003007812 */ /* 0x000fc800078e4800 */
[----:B------:R-:W-:Y:S01]  /*1810*/  LOP3.LUT R0, R0, 0x7f800000, RZ, 0xfc, !PT ;  /* 0x7f80000000007812 */ /* 0x000fe200078efcff */
[----:B------:R-:W-:Y:S06]  /*1820*/  BRA `(.L_x_90) ;  /* 0x0000000000147947 */ /* 0x000fec0003800000 */
.L_x_84:
[----:B------:R-:W-:Y:S01]  /*1830*/  LOP3.LUT R0, R3, 0x80000000, R0, 0x48, !PT ;  /* 0x8000000003007812 */ /* 0x000fe200078e4800 */
[----:B------:R-:W-:Y:S06]  /*1840*/  BRA `(.L_x_90) ;  /* 0x00000000000c7947 */ /* 0x000fec0003800000 */
.L_x_83:
[----:B------:R-:W0:Y:S01]  /*1850*/  MUFU.RSQ R0, -QNAN ;  /* 0xffc0000000007908 */ /* 0x000e220000001400 */
[----:B------:R-:W-:Y:S05]  /*1860*/  BRA `(.L_x_90) ;  /* 0x0000000000047947 */ /* 0x000fea0003800000 */
.L_x_82:
[----:B------:R-:W-:-:S07]  /*1870*/  FADD.FTZ R0, R0, R3 ;  /* 0x0000000300007221 */ /* 0x000fce0000010000 */
.L_x_90:
[----:B------:R-:W-:Y:S05]  /*1880*/  BSYNC.RECONVERGENT B2 ;  /* 0x0000000000027941 */ /* 0x000fea0003800200 */
.L_x_80:
[----:B------:R-:W-:-:S04]  /*1890*/  IMAD.MOV.U32 R15, RZ, RZ, 0x0 ;  /* 0x00000000ff0f7424 */ /* 0x000fc800078e00ff */
[----:B0-----:R-:W-:Y:S05]  /*18a0*/  RET.REL.NODEC R14 `(_Z10potrf_tilePf) ;  /* 0xffffffe40ed47950 */ /* 0x001fea0003c3ffff */
.L_x_91:
        /* <DEDUP_REMOVED lines=13> */
.L_x_101:


//--------------------- .text._Z10load_lowerPfS_iii --------------------------
	.section	.text._Z10load_lowerPfS_iii,"ax",@progbits
	.align	128
        .global         _Z10load_lowerPfS_iii
        .type           _Z10load_lowerPfS_iii,@function
        .size           _Z10load_lowerPfS_iii,(.L_x_105 - _Z10load_lowerPfS_iii)
        .other          _Z10load_lowerPfS_iii,@"STO_CUDA_ENTRY STV_DEFAULT"
_Z10load_lowerPfS_iii:
.text._Z10load_lowerPfS_iii:
[----:B------:R-:W-:Y:S01]  /*0000*/  LDC R1, c[0x0][0x37c] ;  /* 0x0000df00ff017b82 */ /* 0x000fe20000000800 */
[----:B------:R-:W0:Y:S01]  /*0010*/  S2R R6, SR_TID.Y ;  /* 0x0000000000067919 */ /* 0x000e220000002200 */
[----:B------:R-:W1:Y:S01]  /*0020*/  LDCU UR6, c[0x0][0x364] ;  /* 0x00006c80ff0677ac */ /* 0x000e620008000800 */
[----:B------:R-:W-:Y:S01]  /*0030*/  BSSY.RECONVERGENT B0, `(.L_x_92) ;  /* 0x0000017000007945 */ /* 0x000fe20003800200 */
[----:B------:R-:W0:Y:S01]  /*0040*/  S2R R7, SR_TID.X ;  /* 0x0000000000077919 */ /* 0x000e220000002100 */
[----:B------:R-:W2:Y:S01]  /*0050*/  LDCU.64 UR4, c[0x0][0x358] ;  /* 0x00006b00ff0477ac */ /* 0x000ea20008000a00 */
[----:B------:R-:W3:Y:S01]  /*0060*/  LDCU UR7, c[0x0][0x360] ;  /* 0x00006c00ff0777ac */ /* 0x000ee20008000800 */
[----:B0-----:R-:W-:-:S13]  /*0070*/  ISETP.GE.U32.AND P0, PT, R6, R7, PT ;  /* 0x000000070600720c */ /* 0x001fda0003f06070 */
[----:B-123--:R-:W-:Y:S05]  /*0080*/  @!P0 BRA `(.L_x_93) ;  /* 0x0000000000348947 */ /* 0x00efea0003800000 */
[----:B------:R-:W0:Y:S01]  /*0090*/  LDC.64 R4, c[0x0][0x390] ;  /* 0x0000e400ff047b82 */ /* 0x000e220000000a00 */
[----:B------:R-:W1:Y:S07]  /*00a0*/  LDCU UR8, c[0x0][0x398] ;  /* 0x00007300ff0877ac */ /* 0x000e6e0008000800 */
[----:B------:R-:W2:Y:S01]  /*00b0*/  LDC.64 R2, c[0x0][0x380] ;  /* 0x0000e000ff027b82 */ /* 0x000ea20000000a00 */
[----:B0-----:R-:W-:Y:S02]  /*00c0*/  IMAD R0, R5, UR6, R6 ;  /* 0x0000000605007c24 */ /* 0x001fe4000f8e0206 */
[----:B------:R-:W-:-:S04]  /*00d0*/  IMAD R5, R4, UR7, R7 ;  /* 0x0000000704057c24 */ /* 0x000fc8000f8e0207 */
[----:B-1----:R-:W-:-:S04]  /*00e0*/  IMAD R5, R0, UR8, R5 ;  /* 0x0000000800057c24 */ /* 0x002fc8000f8e0205 */
[----:B--2---:R-:W-:Y:S02]  /*00f0*/  IMAD.WIDE R2, R5, 0x4, R2 ;  /* 0x0000000405027825 */ /* 0x004fe400078e0202 */
[----:B------:R-:W0:Y:S04]  /*0100*/  LDC.64 R4, c[0x0][0x388] ;  /* 0x0000e200ff047b82 */ /* 0x000e280000000a00 */
[----:B------:R-:W2:Y:S01]  /*0110*/  LDG.E R3, desc[UR4][R2.64] ;  /* 0x0000000402037981 */ /* 0x000ea2000c1e1900 */
[----:B------:R-:W-:-:S05]  /*0120*/  LEA R7, R6, R7, 0x5 ;  /* 0x0000000706077211 */ /* 0x000fca00078e28ff */
[----:B0-----:R-:W-:-:S05]  /*0130*/  IMAD.WIDE.U32 R4, R7, 0x4, R4 ;  /* 0x0000000407047825 */ /* 0x001fca00078e0004 */
[----:B--2---:R1:W-:Y:S01]  /*0140*/  STG.E desc[UR4][R4.64], R3 ;  /* 0x0000000304007986 */ /* 0x0043e2000c101904 */
[----:B------:R-:W-:Y:S05]  /*0150*/  BRA `(.L_x_94) ;  /* 0x0000000000107947 */ /* 0x000fea0003800000 */
.L_x_93:
[----:B------:R-:W0:Y:S01]  /*0160*/  LDC.64 R2, c[0x0][0x388] ;  /* 0x0000e200ff027b82 */ /* 0x000e220000000a00 */
[----:B------:R-:W-:-:S05]  /*0170*/  LEA R7, R6, R7, 0x5 ;  /* 0x0000000706077211 */ /* 0x000fca00078e28ff */
[----:B0-----:R-:W-:-:S05]  /*0180*/  IMAD.WIDE.U32 R2, R7, 0x4, R2 ;  /* 0x0000000407027825 */ /* 0x001fca00078e0002 */
[----:B------:R0:W-:Y:S02]  /*0190*/  STG.E desc[UR4][R2.64], RZ ;  /* 0x000000ff02007986 */ /* 0x0001e4000c101904 */
.L_x_94:
[----:B------:R-:W-:Y:S05]  /*01a0*/  BSYNC.RECONVERGENT B0 ;  /* 0x0000000000007941 */ /* 0x000fea0003800200 */
.L_x_92:
[----:B------:R-:W-:Y:S06]  /*01b0*/  BAR.SYNC.DEFER_BLOCKING 0x0 ;  /* 0x0000000000007b1d */ /* 0x000fec0000010000 */
[----:B------:R-:W-:Y:S05]  /*01c0*/  EXIT ;  /* 0x000000000000794d */ /* 0x000fea0003800000 */
.L_x_95:
        /* <DEDUP_REMOVED lines=11> */
.L_x_105:


//--------------------- .text._Z11store_lowerPfS_iii --------------------------
	.section	.text._Z11store_lowerPfS_iii,"ax",@progbits
	.align	128
        .global         _Z11store_lowerPfS_iii
        .type           _Z11store_lowerPfS_iii,@function
        .size           _Z11store_lowerPfS_iii,(.L_x_106 - _Z11store_lowerPfS_iii)
        .other          _Z11store_lowerPfS_iii,@"STO_CUDA_ENTRY STV_DEFAULT"
_Z11store_lowerPfS_iii:
.text._Z11store_lowerPfS_iii:
[----:B------:R-:W-:Y:S01]  /*0000*/  LDC R1, c[0x0][0x37c] ;  /* 0x0000df00ff017b82 */ /* 0x000fe20000000800 */
[----:B------:R-:W0:Y:S07]  /*0010*/  S2R R0, SR_TID.Y ;  /* 0x0000000000007919 */ /* 0x000e2e0000002200 */
[----:B------:R-:W1:Y:S01]  /*0020*/  LDC.64 R2, c[0x0][0x380] ;  /* 0x0000e000ff027b82 */ /* 0x000e620000000a00 */
[----:B------:R-:W2:Y:S01]  /*0030*/  LDCU.64 UR4, c[0x0][0x358] ;  /* 0x00006b00ff0477ac */ /* 0x000ea20008000a00 */
[----:B------:R-:W0:Y:S06]  /*0040*/  S2R R9, SR_TID.X ;  /* 0x0000000000097919 */ /* 0x000e2c0000002100 */
[----:B------:R-:W3:Y:S01]  /*0050*/  LDC.64 R10, c[0x0][0x390] ;  /* 0x0000e400ff0a7b82 */ /* 0x000ee20000000a00 */
[----:B------:R-:W3:Y:S01]  /*0060*/  LDCU UR6, c[0x0][0x364] ;  /* 0x00006c80ff0677ac */ /* 0x000ee20008000800 */
[----:B------:R-:W4:Y:S01]  /*0070*/  LDCU UR8, c[0x0][0x398] ;  /* 0x00007300ff0877ac */ /* 0x000f220008000800 */
[----:B0-----:R-:W-:-:S13]  /*0080*/  ISETP.GE.U32.AND P0, PT, R0, R9, PT ;  /* 0x000000090000720c */ /* 0x001fda0003f06070 */
[----:B------:R-:W-:Y:S01]  /*0090*/  @P0 LEA R5, R0, R9, 0x5 ;  /* 0x0000000900050211 */ /* 0x000fe200078e28ff */
[----:B------:R-:W0:Y:S01]  /*00a0*/  LDCU UR7, c[0x0][0x360] ;  /* 0x00006c00ff0777ac */ /* 0x000e220008000800 */
[----:B------:R-:W5:Y:S03]  /*00b0*/  @!P0 LDC.64 R6, c[0x0][0x388] ;  /* 0x0000e200ff068b82 */ /* 0x000f660000000a00 */
[----:B-1----:R-:W-:-:S05]  /*00c0*/  @P0 IMAD.WIDE.U32 R2, R5, 0x4, R2 ;  /* 0x0000000405020825 */ /* 0x002fca00078e0002 */
[----:B------:R-:W1:Y:S01]  /*00d0*/  LDC.64 R4, c[0x0][0x388] ;  /* 0x0000e200ff047b82 */ /* 0x000e620000000a00 */
[----:B--2---:R-:W2:Y:S01]  /*00e0*/  @P0 LDG.E R3, desc[UR4][R2.64] ;  /* 0x0000000402030981 */ /* 0x004ea2000c1e1900 */
[----:B---3--:R-:W-:Y:S02]  /*00f0*/  IMAD R0, R11, UR6, R0 ;  /* 0x000000060b007c24 */ /* 0x008fe4000f8e0200 */
[----:B0-----:R-:W-:-:S04]  /*0100*/  IMAD R9, R10, UR7, R9 ;  /* 0x000000070a097c24 */ /* 0x001fc8000f8e0209 */
[----:B----4-:R-:W-:-:S04]  /*0110*/  IMAD R9, R0, UR8, R9 ;  /* 0x0000000800097c24 */ /* 0x010fc8000f8e0209 */
[----:B-----5:R-:W-:-:S04]  /*0120*/  @!P0 IMAD.WIDE R6, R9, 0x4, R6 ;  /* 0x0000000409068825 */ /* 0x020fc800078e0206 */
[----:B-1----:R-:W-:-:S05]  /*0130*/  @P0 IMAD.WIDE R4, R9, 0x4, R4 ;  /* 0x0000000409040825 */ /* 0x002fca00078e0204 */
[----:B--2---:R-:W-:Y:S04]  /*0140*/  @P0 STG.E desc[UR4][R4.64], R3 ;  /* 0x0000000304000986 */ /* 0x004fe8000c101904 */
[----:B------:R-:W-:Y:S01]  /*0150*/  @!P0 STG.E desc[UR4][R6.64], RZ ;  /* 0x000000ff06008986 */ /* 0x000fe2000c101904 */
[----:B------:R-:W-:Y:S06]  /*0160*/  BAR.SYNC.DEFER_BLOCKING 0x0 ;  /* 0x0000000000007b1d */ /* 0x000fec0000010000 */
[----:B------:R-:W-:Y:S05]  /*0170*/  EXIT ;  /* 0x000000000000794d */ /* 0x000fea0003800000 */
.L_x_96:
        /* <DEDUP_REMOVED lines=16> */
.L_x_106:


//--------------------- .text._Z9load_fullPfS_iii --------------------------
	.section	.text._Z9load_fullPfS_iii,"ax",@progbits
	.align	128
        .global         _Z9load_fullPfS_iii
        .type           _Z9load_fullPfS_iii,@function
        .size           _Z9load_fullPfS_iii,(.L_x_107 - _Z9load_fullPfS_iii)
        .other          _Z9load_fullPfS_iii,@"STO_CUDA_ENTRY STV_DEFAULT"
_Z9load_fullPfS_iii:
.text._Z9load_fullPfS_iii:
[----:B------:R-:W-:Y:S01]  /*0000*/  LDC R1, c[0x0][0x37c] ;  /* 0x0000df00ff017b82 */ /* 0x000fe20000000800 */
[----:B------:R-:W0:Y:S07]  /*0010*/  S2R R6, SR_TID.Y ;  /* 0x0000000000067919 */ /* 0x000e2e0000002200 */
[----:B------:R-:W0:Y:S01]  /*0020*/  LDC.64 R4, c[0x0][0x390] ;  /* 0x0000e400ff047b82 */ /* 0x000e220000000a00 */
[----:B------:R-:W0:Y:S01]  /*0030*/  LDCU UR6, c[0x0][0x364] ;  /* 0x00006c80ff0677ac */ /* 0x000e220008000800 */
[----:B------:R-:W1:Y:S01]  /*0040*/  S2R R7, SR_TID.X ;  /* 0x0000000000077919 */ /* 0x000e620000002100 */
[----:B------:R-:W1:Y:S05]  /*0050*/  LDCU UR7, c[0x0][0x360] ;  /* 0x00006c00ff0777ac */ /* 0x000e6a0008000800 */
[----:B------:R-:W2:Y:S01]  /*0060*/  LDC.64 R2, c[0x0][0x380] ;  /* 0x0000e000ff027b82 */ /* 0x000ea20000000a00 */
[----:B------:R-:W3:Y:S01]  /*0070*/  LDCU UR8, c[0x0][0x398] ;  /* 0x00007300ff0877ac */ /* 0x000ee20008000800 */
[----:B------:R-:W4:Y:S01]  /*0080*/  LDCU.64 UR4, c[0x0][0x358] ;  /* 0x00006b00ff0477ac */ /* 0x000f220008000a00 */
[----:B0-----:R-:W-:-:S02]  /*0090*/  IMAD R0, R5, UR6, R6 ;  /* 0x0000000605007c24 */ /* 0x001fc4000f8e0206 */
[----:B-1----:R-:W-:-:S04]  /*00a0*/  IMAD R5, R4, UR7, R7 ;  /* 0x0000000704057c24 */ /* 0x002fc8000f8e0207 */
[----:B---3--:R-:W-:-:S04]  /*00b0*/  IMAD R5, R0, UR8, R5 ;  /* 0x0000000800057c24 */ /* 0x008fc8000f8e0205 */
[----:B--2---:R-:W-:Y:S02]  /*00c0*/  IMAD.WIDE R2, R5, 0x4, R2 ;  /* 0x0000000405027825 */ /* 0x004fe400078e0202 */
[----:B------:R-:W0:Y:S04]  /*00d0*/  LDC.64 R4, c[0x0][0x388] ;  /* 0x0000e200ff047b82 */ /* 0x000e280000000a00 */
[----:B----4-:R-:W2:Y:S01]  /*00e0*/  LDG.E R3, desc[UR4][R2.64] ;  /* 0x0000000402037981 */ /* 0x010ea2000c1e1900 */
[----:B------:R-:W-:-:S05]  /*00f0*/  LEA R7, R6, R7, 0x5 ;  /* 0x0000000706077211 */ /* 0x000fca00078e28ff */
[----:B0-----:R-:W-:-:S05]  /*0100*/  IMAD.WIDE.U32 R4, R7, 0x4, R4 ;  /* 0x0000000407047825 */ /* 0x001fca00078e0004 */
[----:B--2---:R-:W-:Y:S01]  /*0110*/  STG.E desc[UR4][R4.64], R3 ;  /* 0x0000000304007986 */ /* 0x004fe2000c101904 */
[----:B------:R-:W-:Y:S06]  /*0120*/  BAR.SYNC.DEFER_BLOCKING 0x0 ;  /* 0x0000000000007b1d */ /* 0x000fec0000010000 */
[----:B------:R-:W-:Y:S05]  /*0130*/  EXIT ;  /* 0x000000000000794d */ /* 0x000fea0003800000 */
.L_x_97:
        /* <DEDUP_REMOVED lines=12> */
.L_x_107:


//--------------------- .text._Z10store_fullPfS_iii --------------------------
	.section	.text._Z10store_fullPfS_iii,"ax",@progbits
	.align	128
        .global         _Z10store_fullPfS_iii
        .type           _Z10store_fullPfS_iii,@function
        .size           _Z10store_fullPfS_iii,(.L_x_108 - _Z10store_fullPfS_iii)
        .other          _Z10store_fullPfS_iii,@"STO_CUDA_ENTRY STV_DEFAULT"
_Z10store_fullPfS_iii:
.text._Z10store_fullPfS_iii:
        /* <DEDUP_REMOVED lines=8> */
[----:B0-----:R-:W-:-:S05]  /*0080*/  LEA R5, R0, R7, 0x5 ;  /* 0x0000000700057211 */ /* 0x001fca00078e28ff */
[----:B-1----:R-:W-:Y:S01]  /*0090*/  IMAD.WIDE.U32 R2, R5, 0x4, R2 ;  /* 0x0000000405027825 */ /* 0x002fe200078e0002 */
[----:B------:R-:W0:Y:S01]  /*00a0*/  LDCU UR7, c[0x0][0x360] ;  /* 0x00006c00ff0777ac */ /* 0x000e220008000800 */
[----:B------:R-:W1:Y:S04]  /*00b0*/  LDC.64 R4, c[0x0][0x388] ;  /* 0x0000e200ff047b82 */ /* 0x000e680000000a00 */
[----:B--2---:R-:W2:Y:S01]  /*00c0*/  LDG.E R3, desc[UR4][R2.64] ;  /* 0x0000000402037981 */ /* 0x004ea2000c1e1900 */
[----:B---3--:R-:W-:Y:S02]  /*00d0*/  IMAD R0, R9, UR6, R0 ;  /* 0x0000000609007c24 */ /* 0x008fe4000f8e0200 */
[----:B0-----:R-:W-:-:S04]  /*00e0*/  IMAD R7, R8, UR7, R7 ;  /* 0x0000000708077c24 */ /* 0x001fc8000f8e0207 */
[----:B----4-:R-:W-:-:S04]  /*00f0*/  IMAD R7, R0, UR8, R7 ;  /* 0x0000000800077c24 */ /* 0x010fc8000f8e0207 */
[----:B-1----:R-:W-:-:S05]  /*0100*/  IMAD.WIDE R4, R7, 0x4, R4 ;  /* 0x0000000407047825 */ /* 0x002fca00078e0204 */
[----:B--2---:R-:W-:Y:S01]  /*0110*/  STG.E desc[UR4][R4.64], R3 ;  /* 0x0000000304007986 */ /* 0x004fe2000c101904 */
[----:B------:R-:W-:Y:S06]  /*0120*/  BAR.SYNC.DEFER_BLOCKING 0x0 ;  /* 0x0000000000007b1d */ /* 0x000fec0000010000 */
[----:B------:R-:W-:Y:S05]  /*0130*/  EXIT ;  /* 0x000000000000794d */ /* 0x000fea0003800000 */
.L_x_98:
        /* <DEDUP_REMOVED lines=12> */
.L_x_108:


//--------------------- .nv.shared.reserved.0     --------------------------
	.section	.nv.shared.reserved.0,"aw",@nobits
	.weak		__nv_reservedSMEM_offset_0_alias
	.size		__nv_reservedSMEM_offset_0_alias, 0, 64
	.other		__nv_reservedSMEM_offset_0_alias,@"STO_CUDA_RESERVED_SHARED STV_DEFAULT"
__nv_reservedSMEM_offset_0_alias:
	.zero		0
	.zero		64


//--------------------- .nv.shared._Z10potrf_tilePf --------------------------
	.section	.nv.shared._Z10potrf_tilePf,"aw",@nobits
	.sectionflags	@""
	.align	4
.nv.shared._Z10potrf_tilePf:
	.zero		1028


//--------------------- .nv.constant0._Z9syrk_tilePfS_iiii --------------------------
	.section	.nv.constant0._Z9syrk_tilePfS_iiii,"a",@progbits
	.sectionflags	@""
	.align	4
.nv.constant0._Z9syrk_tilePfS_iiii:
	.zero		928


//--------------------- .nv.constant0._Z9trsm_tilePfiii --------------------------
	.section	.nv.constant0._Z9trsm_tilePfiii,"a",@progbits
	.sectionflags	@""
	.align	4
.nv.constant0._Z9trsm_tilePfiii:
	.zero		916


//--------------------- .nv.constant0._Z10potrf_tilePf --------------------------
	.section	.nv.constant0._Z10potrf_tilePf,"a",@progbits
	.sectionflags	@""
	.align	4
.nv.constant0._Z10potrf_tilePf:
	.zero		904


//--------------------- .nv.constant0._Z10load_lowerPfS_iii --------------------------
	.section	.nv.constant0._Z10load_lowerPfS_iii,"a",@progbits
	.sectionflags	@""
	.align	4
.nv.constant0._Z10load_lowerPfS_iii:
	.zero		924


//--------------------- .nv.constant0._Z11store_lowerPfS_iii --------------------------
	.section	.nv.constant0._Z11store_lowerPfS_iii,"a",@progbits
	.sectionflags	@""
	.align	4
.nv.constant0._Z11store_lowerPfS_iii:
	.zero		924


//--------------------- .nv.constant0._Z9load_fullPfS_iii --------------------------
	.section	.nv.constant0._Z9load_fullPfS_iii,"a",@progbits
	.sectionflags	@""
	.align	4
.nv.constant0._Z9load_fullPfS_iii:
	.zero		924


//--------------------- .nv.constant0._Z10store_fullPfS_iii --------------------------
	.section	.nv.constant0._Z10store_fullPfS_iii,"a",@progbits
	.sectionflags	@""
	.align	4
.nv.constant0._Z10store_fullPfS_iii:
	.zero		924


//--------------------- SYMBOLS --------------------------

	.type		.nv.reservedSmem.offset0,@object
	.size		.nv.reservedSmem.offset0,0x4
	.type		.nv.reservedSmem.cap,@object
	.size		.nv.reservedSmem.cap,0x4
